	.target	sm_90a

	.elftype	@"ET_EXEC"


//--------------------- .note.nv.tkinfo           --------------------------
	.section	.note.nv.tkinfo,"",@"SHT_NOTE"
	.sectionflags	@"SHF_NOTE_NV_TKINFO"
	.tkinfo
        /*0018*/ 	.word	0x00000002
        /*0030*/ 	.string	""
        /*0030*/ 	.string	"ptxas"
        /*0030*/ 	.string	"Cuda compilation tools, release 13.0, V13.0.88"
        /*0030*/ 	.string	"Build cuda_13.0.r13.0/compiler.36424714_0"
        /*0030*/ 	.string	"-arch sm_90a -m 64 "



//--------------------- .note.nv.cuinfo           --------------------------
	.section	.note.nv.cuinfo,"",@"SHT_NOTE"
	.sectionflags	@"SHF_NOTE_NV_CUINFO"
        /*0018*/ 	.short	0x0002
        /*001a*/ 	.short	0x005a
        /*001c*/ 	.short	0x0082
	.zero		2


//--------------------- .nv.info                  --------------------------
	.section	.nv.info,"",@"SHT_CUDA_INFO"
	.align	4


	//----- nvinfo : EIATTR_REGCOUNT
	.align		4
        /*0000*/ 	.byte	0x04, 0x2f
        /*0002*/ 	.short	(.L_12 - .L_11)
	.align		4
.L_11:
        /*0004*/ 	.word	index@(_ZN7cutlass13device_kernelINS_4gemm6kernel13GemmUniversalIN4cute5tupleIJiiiiEEENS1_10collective13CollectiveMmaINS1_37MainloopSm90TmaGmmaWarpSpecializedFP8ILi9ENS5_IJNS4_1CILi1EEESB_SB_EEENS1_35KernelTmaWarpSpecializedCooperativeEEENS5_IJNSA_ILi128EEENSA_ILi64EEESF_EEENS_12float_e4m3_tENS5_IJlSB_lEEESI_SJ_NS4_8TiledMMAINS4_8MMA_AtomIJNS4_4SM904GMMA30MMA_64x64x32_F32E4M3E4M3_SS_TNILNSN_7ScaleInE1ELSP_1EEEEEENS4_6LayoutINS5_IJNSA_ILi2EEESB_SB_EEENS5_IJSB_NSA_ILi0EEESV_EEEEENS5_IJNS4_10UnderscoreESY_SY_EEEEENS4_13SM90_TMA_LOADENS4_14ComposedLayoutINS4_7SwizzleILi3ELi4ELi3EEENS4_18smem_ptr_flag_bitsILi8EEENSS_INS5_IJNSA_ILi8EEESF_EEENS5_IJSF_SB_EEEEEEEvNS4_8identityES11_S1B_vS1C_EENS_8epilogue10collective6detail29Sm90TmaWarpSpecializedAdapterINS1F_15DefaultEpilogueISI_SJ_SJ_NS1E_6thread17LinearCombinationISI_Li1EffLNS1J_9ScaleType4KindE0ELNS_15FloatRoundStyleE2ESI_EENS1_15EpilogueDefaultEEEEEvvEEEEvNT_6ParamsE)
        /*0008*/ 	.word	0x000000a8


	//----- nvinfo : EIATTR_FRAME_SIZE
	.align		4
.L_12:
        /*000c*/ 	.byte	0x04, 0x11
        /*000e*/ 	.short	(.L_14 - .L_13)
	.align		4
.L_13:
        /*0010*/ 	.word	index@(_ZN7cutlass13device_kernelINS_4gemm6kernel13GemmUniversalIN4cute5tupleIJiiiiEEENS1_10collective13CollectiveMmaINS1_37MainloopSm90TmaGmmaWarpSpecializedFP8ILi9ENS5_IJNS4_1CILi1EEESB_SB_EEENS1_35KernelTmaWarpSpecializedCooperativeEEENS5_IJNSA_ILi128EEENSA_ILi64EEESF_EEENS_12float_e4m3_tENS5_IJlSB_lEEESI_SJ_NS4_8TiledMMAINS4_8MMA_AtomIJNS4_4SM904GMMA30MMA_64x64x32_F32E4M3E4M3_SS_TNILNSN_7ScaleInE1ELSP_1EEEEEENS4_6LayoutINS5_IJNSA_ILi2EEESB_SB_EEENS5_IJSB_NSA_ILi0EEESV_EEEEENS5_IJNS4_10UnderscoreESY_SY_EEEEENS4_13SM90_TMA_LOADENS4_14ComposedLayoutINS4_7SwizzleILi3ELi4ELi3EEENS4_18smem_ptr_flag_bitsILi8EEENSS_INS5_IJNSA_ILi8EEESF_EEENS5_IJSF_SB_EEEEEEEvNS4_8identityES11_S1B_vS1C_EENS_8epilogue10collective6detail29Sm90TmaWarpSpecializedAdapterINS1F_15DefaultEpilogueISI_SJ_SJ_NS1E_6thread17LinearCombinationISI_Li1EffLNS1J_9ScaleType4KindE0ELNS_15FloatRoundStyleE2ESI_EENS1_15EpilogueDefaultEEEEEvvEEEEvNT_6ParamsE)
        /*0014*/ 	.word	0x00000000


	//----- nvinfo : EIATTR_MIN_STACK_SIZE
	.align		4
.L_14:
        /*0018*/ 	.byte	0x04, 0x12
        /*001a*/ 	.short	(.L_16 - .L_15)
	.align		4
.L_15:
        /*001c*/ 	.word	index@(_ZN7cutlass13device_kernelINS_4gemm6kernel13GemmUniversalIN4cute5tupleIJiiiiEEENS1_10collective13CollectiveMmaINS1_37MainloopSm90TmaGmmaWarpSpecializedFP8ILi9ENS5_IJNS4_1CILi1EEESB_SB_EEENS1_35KernelTmaWarpSpecializedCooperativeEEENS5_IJNSA_ILi128EEENSA_ILi64EEESF_EEENS_12float_e4m3_tENS5_IJlSB_lEEESI_SJ_NS4_8TiledMMAINS4_8MMA_AtomIJNS4_4SM904GMMA30MMA_64x64x32_F32E4M3E4M3_SS_TNILNSN_7ScaleInE1ELSP_1EEEEEENS4_6LayoutINS5_IJNSA_ILi2EEESB_SB_EEENS5_IJSB_NSA_ILi0EEESV_EEEEENS5_IJNS4_10UnderscoreESY_SY_EEEEENS4_13SM90_TMA_LOADENS4_14ComposedLayoutINS4_7SwizzleILi3ELi4ELi3EEENS4_18smem_ptr_flag_bitsILi8EEENSS_INS5_IJNSA_ILi8EEESF_EEENS5_IJSF_SB_EEEEEEEvNS4_8identityES11_S1B_vS1C_EENS_8epilogue10collective6detail29Sm90TmaWarpSpecializedAdapterINS1F_15DefaultEpilogueISI_SJ_SJ_NS1E_6thread17LinearCombinationISI_Li1EffLNS1J_9ScaleType4KindE0ELNS_15FloatRoundStyleE2ESI_EENS1_15EpilogueDefaultEEEEEvvEEEEvNT_6ParamsE)
        /*0020*/ 	.word	0x00000000
.L_16:


//--------------------- .nv.compat                --------------------------
	.section	.nv.compat,"",@"SHT_CUDA_COMPAT_INFO"
	.align	4
        /*0000*/ 	.byte	0x02, 0x09, 0x01, 0x00, 0x02, 0x02, 0x04, 0x00, 0x02, 0x05, 0x05, 0x00, 0x03, 0x07, 0x01, 0x01
        /*0010*/ 	.byte	0x02, 0x03, 0x01, 0x00, 0x02, 0x06, 0x01, 0x00, 0x04, 0x0b, 0x08, 0x00, 0x00, 0x00, 0x00, 0x00
        /*0020*/ 	.byte	0x00, 0x00, 0x00, 0x00


//--------------------- .nv.info._ZN7cutlass13device_kernelINS_4gemm6kernel13GemmUniversalIN4cute5tupleIJiiiiEEENS1_10collective13CollectiveMmaINS1_37MainloopSm90TmaGmmaWarpSpecializedFP8ILi9ENS5_IJNS4_1CILi1EEESB_SB_EEENS1_35KernelTmaWarpSpecializedCooperativeEEENS5_IJNSA_ILi128EEENSA_ILi64EEESF_EEENS_12float_e4m3_tENS5_IJlSB_lEEESI_SJ_NS4_8TiledMMAINS4_8MMA_AtomIJNS4_4SM904GMMA30MMA_64x64x32_F32E4M3E4M3_SS_TNILNSN_7ScaleInE1ELSP_1EEEEEENS4_6LayoutINS5_IJNSA_ILi2EEESB_SB_EEENS5_IJSB_NSA_ILi0EEESV_EEEEENS5_IJNS4_10UnderscoreESY_SY_EEEEENS4_13SM90_TMA_LOADENS4_14ComposedLayoutINS4_7SwizzleILi3ELi4ELi3EEENS4_18smem_ptr_flag_bitsILi8EEENSS_INS5_IJNSA_ILi8EEESF_EEENS5_IJSF_SB_EEEEEEEvNS4_8identityES11_S1B_vS1C_EENS_8epilogue10collective6detail29Sm90TmaWarpSpecializedAdapterINS1F_15DefaultEpilogueISI_SJ_SJ_NS1E_6thread17LinearCombinationISI_Li1EffLNS1J_9ScaleType4KindE0ELNS_15FloatRoundStyleE2ESI_EENS1_15EpilogueDefaultEEEEEvvEEEEvNT_6ParamsE --------------------------
	.section	.nv.info._ZN7cutlass13device_kernelINS_4gemm6kernel13GemmUniversalIN4cute5tupleIJiiiiEEENS1_10collective13CollectiveMmaINS1_37MainloopSm90TmaGmmaWarpSpecializedFP8ILi9ENS5_IJNS4_1CILi1EEESB_SB_EEENS1_35KernelTmaWarpSpecializedCooperativeEEENS5_IJNSA_ILi128EEENSA_ILi64EEESF_EEENS_12float_e4m3_tENS5_IJlSB_lEEESI_SJ_NS4_8TiledMMAINS4_8MMA_AtomIJNS4_4SM904GMMA30MMA_64x64x32_F32E4M3E4M3_SS_TNILNSN_7ScaleInE1ELSP_1EEEEEENS4_6LayoutINS5_IJNSA_ILi2EEESB_SB_EEENS5_IJSB_NSA_ILi0EEESV_EEEEENS5_IJNS4_10UnderscoreESY_SY_EEEEENS4_13SM90_TMA_LOADENS4_14ComposedLayoutINS4_7SwizzleILi3ELi4ELi3EEENS4_18smem_ptr_flag_bitsILi8EEENSS_INS5_IJNSA_ILi8EEESF_EEENS5_IJSF_SB_EEEEEEEvNS4_8identityES11_S1B_vS1C_EENS_8epilogue10collective6detail29Sm90TmaWarpSpecializedAdapterINS1F_15DefaultEpilogueISI_SJ_SJ_NS1E_6thread17LinearCombinationISI_Li1EffLNS1J_9ScaleType4KindE0ELNS_15FloatRoundStyleE2ESI_EENS1_15EpilogueDefaultEEEEEvvEEEEvNT_6ParamsE,"",@"SHT_CUDA_INFO"
	.sectionflags	@""
	.align	4


	//----- nvinfo : EIATTR_CUDA_API_VERSION
	.align		4
        /*0000*/ 	.byte	0x04, 0x37
        /*0002*/ 	.short	(.L_18 - .L_17)
.L_17:
        /*0004*/ 	.word	0x00000082


	//----- nvinfo : EIATTR_KPARAM_INFO
	.align		4
.L_18:
        /*0008*/ 	.byte	0x04, 0x17
        /*000a*/ 	.short	(.L_20 - .L_19)
.L_19:
        /*000c*/ 	.word	0x00000000
        /*0010*/ 	.short	0x0000
        /*0012*/ 	.short	0x0070
        /*0014*/ 	.byte	0x00, 0xf0, 0x01, 0x10


	//----- nvinfo : EIATTR_SPARSE_MMA_MASK
	.align		4
.L_20:
        /*0018*/ 	.byte	0x03, 0x50
        /*001a*/ 	.short	0x0000


	//----- nvinfo : EIATTR_MAXREG_COUNT
	.align		4
        /*001c*/ 	.byte	0x03, 0x1b
        /*001e*/ 	.short	0x00a8


	//----- nvinfo : EIATTR_NUM_BARRIERS
	.align		4
        /*0020*/ 	.byte	0x02, 0x4c
        /*0022*/ 	.byte	0x01
	.zero		1


	//----- nvinfo : EIATTR_MERCURY_ISA_VERSION
	.align		4
        /*0024*/ 	.byte	0x03, 0x5f
        /*0026*/ 	.short	0x0101


	//----- nvinfo : EIATTR_INT_WARP_WIDE_INSTR_OFFSETS
	.align		4
        /*0028*/ 	.byte	0x04, 0x31
        /*002a*/ 	.short	(.L_22 - .L_21)


	//   ....[0]....
.L_21:
        /*002c*/ 	.word	0x00000470


	//   ....[1]....
        /*0030*/ 	.word	0x00000480


	//   ....[2]....
        /*0034*/ 	.word	0x00000590


	//----- nvinfo : EIATTR_COOP_GROUP_MASK_REGIDS
	.align		4
.L_22:
        /*0038*/ 	.byte	0x04, 0x29
        /*003a*/ 	.short	(.L_24 - .L_23)


	//   ....[0]....
.L_23:
        /*003c*/ 	.word	0xffffffff


	//   ....[1]....
        /*0040*/ 	.word	0xffffffff


	//   ....[2]....
        /*0044*/ 	.word	0xffffffff


	//   ....[3]....
        /*0048*/ 	.word	0xffffffff


	//   ....[4]....
        /*004c*/ 	.word	0xffffffff


	//----- nvinfo : EIATTR_COOP_GROUP_INSTR_OFFSETS
	.align		4
.L_24:
        /*0050*/ 	.byte	0x04, 0x28
        /*0052*/ 	.short	(.L_26 - .L_25)


	//   ....[0]....
.L_25:
        /*0054*/ 	.word	0x00000060


	//   ....[1]....
        /*0058*/ 	.word	0x00000070


	//   ....[2]....
        /*005c*/ 	.word	0x00000130


	//   ....[3]....
        /*0060*/ 	.word	0x00000390


	//   ....[4]....
        /*0064*/ 	.word	0x000010b0


	//----- nvinfo : EIATTR_REG_RECONFIG
	.align		4
.L_26:
        /*0068*/ 	.byte	0x01, 0x54
	.zero		2


	//----- nvinfo : EIATTR_MBARRIER_INSTR_OFFSETS
	.align		4
        /*006c*/ 	.byte	0x04, 0x39
        /*006e*/ 	.short	(.L_28 - .L_27)


	//   ....[0]....
.L_27:
        /*0070*/ 	.word	0x00000250
        /*0074*/ 	.word	0x000000ff
        /*0078*/ 	.word	0x00000000
        /*007c*/ 	.short	0x0100
        /*007e*/ 	.byte	0x08
	.zero		1


	//   ....[1]....
        /*0080*/ 	.word	0x00000260
        /*0084*/ 	.word	0x000000ff
        /*0088*/ 	.word	0x00000048
        /*008c*/ 	.short	0x0100
        /*008e*/ 	.byte	0x08
	.zero		1


	//   ....[2]....
        /*0090*/ 	.word	0x00000270
        /*0094*/ 	.word	0x000000ff
        /*0098*/ 	.word	0x00000008
        /*009c*/ 	.short	0x0100
        /*009e*/ 	.byte	0x08
	.zero		1


	//   ....[3]....
        /*00a0*/ 	.word	0x00000280
        /*00a4*/ 	.word	0x000000ff
        /*00a8*/ 	.word	0x00000050
        /*00ac*/ 	.short	0x0100
        /*00ae*/ 	.byte	0x08
	.zero		1


	//   ....[4]....
        /*00b0*/ 	.word	0x00000290
        /*00b4*/ 	.word	0x000000ff
        /*00b8*/ 	.word	0x00000010
        /*00bc*/ 	.short	0x0100
        /*00be*/ 	.byte	0x08
	.zero		1


	//   ....[5]....
        /*00c0*/ 	.word	0x000002a0
        /*00c4*/ 	.word	0x000000ff
        /*00c8*/ 	.word	0x00000058
        /*00cc*/ 	.short	0x0100
        /*00ce*/ 	.byte	0x08
	.zero		1


	//   ....[6]....
        /*00d0*/ 	.word	0x000002b0
        /*00d4*/ 	.word	0x000000ff
        /*00d8*/ 	.word	0x00000018
        /*00dc*/ 	.short	0x0100
        /*00de*/ 	.byte	0x08
	.zero		1


	//   ....[7]....
        /*00e0*/ 	.word	0x000002c0
        /*00e4*/ 	.word	0x000000ff
        /*00e8*/ 	.word	0x00000060
        /*00ec*/ 	.short	0x0100
        /*00ee*/ 	.byte	0x08
	.zero		1


	//   ....[8]....
        /*00f0*/ 	.word	0x000002d0
        /*00f4*/ 	.word	0x000000ff
        /*00f8*/ 	.word	0x00000020
        /*00fc*/ 	.short	0x0100
        /*00fe*/ 	.byte	0x08
	.zero		1


	//   ....[9]....
        /*0100*/ 	.word	0x000002e0
        /*0104*/ 	.word	0x000000ff
        /*0108*/ 	.word	0x00000068
        /*010c*/ 	.short	0x0100
        /*010e*/ 	.byte	0x08
	.zero		1


	//   ....[10]....
        /*0110*/ 	.word	0x000002f0
        /*0114*/ 	.word	0x000000ff
        /*0118*/ 	.word	0x00000028
        /*011c*/ 	.short	0x0100
        /*011e*/ 	.byte	0x08
	.zero		1


	//   ....[11]....
        /*0120*/ 	.word	0x00000300
        /*0124*/ 	.word	0x000000ff
        /*0128*/ 	.word	0x00000070
        /*012c*/ 	.short	0x0100
        /*012e*/ 	.byte	0x08
	.zero		1


	//   ....[12]....
        /*0130*/ 	.word	0x00000310
        /*0134*/ 	.word	0x000000ff
        /*0138*/ 	.word	0x00000030
        /*013c*/ 	.short	0x0100
        /*013e*/ 	.byte	0x08
	.zero		1


	//   ....[13]....
        /*0140*/ 	.word	0x00000320
        /*0144*/ 	.word	0x000000ff
        /*0148*/ 	.word	0x00000078
        /*014c*/ 	.short	0x0100
        /*014e*/ 	.byte	0x08
	.zero		1


	//   ....[14]....
        /*0150*/ 	.word	0x00000330
        /*0154*/ 	.word	0x000000ff
        /*0158*/ 	.word	0x00000038
        /*015c*/ 	.short	0x0100
        /*015e*/ 	.byte	0x08
	.zero		1


	//   ....[15]....
        /*0160*/ 	.word	0x00000340
        /*0164*/ 	.word	0x000000ff
        /*0168*/ 	.word	0x00000080
        /*016c*/ 	.short	0x0100
        /*016e*/ 	.byte	0x08
	.zero		1


	//   ....[16]....
        /*0170*/ 	.word	0x00000350
        /*0174*/ 	.word	0x000000ff
        /*0178*/ 	.word	0x00000040
        /*017c*/ 	.short	0x0100
        /*017e*/ 	.byte	0x08
	.zero		1


	//   ....[17]....
        /*0180*/ 	.word	0x00000360
        /*0184*/ 	.word	0x000000ff
        /*0188*/ 	.word	0x00000088
        /*018c*/ 	.short	0x0100
        /*018e*/ 	.byte	0x08
	.zero		1


	//   ....[18]....
        /*0190*/ 	.word	0x00000600
        /*0194*/ 	.word	0x000000ff
        /*0198*/ 	.word	0x000000a0
        /*019c*/ 	.short	0x0100
        /*019e*/ 	.byte	0x06
	.zero		1


	//   ....[19]....
        /*01a0*/ 	.word	0x00000660
        /*01a4*/ 	.word	0x000000ff
        /*01a8*/ 	.word	0x000000a8
        /*01ac*/ 	.short	0x0100
        /*01ae*/ 	.byte	0x06
	.zero		1


	//   ....[20]....
        /*01b0*/ 	.word	0x000013e0
        /*01b4*/ 	.word	0x000000ff
        /*01b8*/ 	.word	0x00000000
        /*01bc*/ 	.short	0x010a
        /*01be*/ 	.byte	0x06
	.zero		1


	//   ....[21]....
        /*01c0*/ 	.word	0x00001420
        /*01c4*/ 	.word	0x000000ff
        /*01c8*/ 	.word	0x00000000
        /*01cc*/ 	.short	0x010a
        /*01ce*/ 	.byte	0x06
	.zero		1


	//   ....[22]....
        /*01d0*/ 	.word	0x00001b10
        /*01d4*/ 	.word	0x000000ff
        /*01d8*/ 	.word	0x00000000
        /*01dc*/ 	.short	0x010a
        /*01de*/ 	.byte	0x0c
	.zero		1


	//   ....[23]....
        /*01e0*/ 	.word	0x00001b50
        /*01e4*/ 	.word	0x000000ff
        /*01e8*/ 	.word	0x00000000
        /*01ec*/ 	.short	0x010a
        /*01ee*/ 	.byte	0x0c
	.zero		1


	//   ....[24]....
        /*01f0*/ 	.word	0x00002040
        /*01f4*/ 	.word	0x000000ff
        /*01f8*/ 	.word	0x00000000
        /*01fc*/ 	.short	0x0101
        /*01fe*/ 	.byte	0x08
	.zero		1


	//   ....[25]....
        /*0200*/ 	.word	0x00002490
        /*0204*/ 	.word	0x000000ff
        /*0208*/ 	.word	0x00000000
        /*020c*/ 	.short	0x0101
        /*020e*/ 	.byte	0x08
	.zero		1


	//   ....[26]....
        /*0210*/ 	.word	0x00005e30
        /*0214*/ 	.word	0x00000012
        /*0218*/ 	.word	0x00000048
        /*021c*/ 	.short	0x010a
        /*021e*/ 	.byte	0x3f
	.zero		1


	//   ....[27]....
        /*0220*/ 	.word	0x000061c0
        /*0224*/ 	.word	0x00000007
        /*0228*/ 	.word	0x000000a8
        /*022c*/ 	.short	0x0101
        /*022e*/ 	.byte	0x3f
	.zero		1


	//   ....[28]....
        /*0230*/ 	.word	0x00006900
        /*0234*/ 	.word	0x00000005
        /*0238*/ 	.word	0x00000000
        /*023c*/ 	.short	0x010a
        /*023e*/ 	.byte	0x3f
	.zero		1


	//   ....[29]....
        /*0240*/ 	.word	0x00006980
        /*0244*/ 	.word	0x00000007
        /*0248*/ 	.word	0x00000000
        /*024c*/ 	.short	0x010a
        /*024e*/ 	.byte	0x3f
	.zero		1


	//   ....[30]....
        /*0250*/ 	.word	0x00006a10
        /*0254*/ 	.word	0x00000006
        /*0258*/ 	.word	0x00000000
        /*025c*/ 	.short	0x010a
        /*025e*/ 	.byte	0x3f
	.zero		1


	//   ....[31]....
        /*0260*/ 	.word	0x00006aa0
        /*0264*/ 	.word	0x00000009
        /*0268*/ 	.word	0x00000000
        /*026c*/ 	.short	0x010a
        /*026e*/ 	.byte	0x3f
	.zero		1


	//   ....[32]....
        /*0270*/ 	.word	0x00006b30
        /*0274*/ 	.word	0x00000006
        /*0278*/ 	.word	0x00000000
        /*027c*/ 	.short	0x010a
        /*027e*/ 	.byte	0x3f
	.zero		1


	//   ....[33]....
        /*0280*/ 	.word	0x00006bc0
        /*0284*/ 	.word	0x00000009
        /*0288*/ 	.word	0x00000000
        /*028c*/ 	.short	0x010a
        /*028e*/ 	.byte	0x3f
	.zero		1


	//   ....[34]....
        /*0290*/ 	.word	0x00006c50
        /*0294*/ 	.word	0x00000008
        /*0298*/ 	.word	0x00000000
        /*029c*/ 	.short	0x010a
        /*029e*/ 	.byte	0x3f
	.zero		1


	//   ....[35]....
        /*02a0*/ 	.word	0x00006ce0
        /*02a4*/ 	.word	0x0000000b
        /*02a8*/ 	.word	0x00000000
        /*02ac*/ 	.short	0x010a
        /*02ae*/ 	.byte	0x3f
	.zero		1


	//   ....[36]....
        /*02b0*/ 	.word	0x00006d70
        /*02b4*/ 	.word	0x00000003
        /*02b8*/ 	.word	0x00000000
        /*02bc*/ 	.short	0x010a
        /*02be*/ 	.byte	0x3f
	.zero		1


	//   ....[37]....
        /*02c0*/ 	.word	0x00006de0
        /*02c4*/ 	.word	0x00000007
        /*02c8*/ 	.word	0x00000000
        /*02cc*/ 	.short	0x010a
        /*02ce*/ 	.byte	0x3f
	.zero		1


	//   ....[38]....
        /*02d0*/ 	.word	0x00006e40
        /*02d4*/ 	.word	0x00000008
        /*02d8*/ 	.word	0x00000000
        /*02dc*/ 	.short	0x010a
        /*02de*/ 	.byte	0x3f
	.zero		1


	//   ....[39]....
        /*02e0*/ 	.word	0x00006f10
        /*02e4*/ 	.word	0x00000012
        /*02e8*/ 	.word	0x00000048
        /*02ec*/ 	.short	0x010a
        /*02ee*/ 	.byte	0x3f
	.zero		1


	//   ....[40]....
        /*02f0*/ 	.word	0x00006ff0
        /*02f4*/ 	.word	0x00000005
        /*02f8*/ 	.word	0x00000000
        /*02fc*/ 	.short	0x010a
        /*02fe*/ 	.byte	0x3f
	.zero		1


	//   ....[41]....
        /*0300*/ 	.word	0x00007040
        /*0304*/ 	.word	0x00000007
        /*0308*/ 	.word	0x00000000
        /*030c*/ 	.short	0x010a
        /*030e*/ 	.byte	0x3f
	.zero		1


	//   ....[42]....
        /*0310*/ 	.word	0x00007090
        /*0314*/ 	.word	0x00000006
        /*0318*/ 	.word	0x00000000
        /*031c*/ 	.short	0x010a
        /*031e*/ 	.byte	0x3f
	.zero		1


	//   ....[43]....
        /*0320*/ 	.word	0x000070e0
        /*0324*/ 	.word	0x00000009
        /*0328*/ 	.word	0x00000000
        /*032c*/ 	.short	0x010a
        /*032e*/ 	.byte	0x3f
	.zero		1


	//   ....[44]....
        /*0330*/ 	.word	0x00007130
        /*0334*/ 	.word	0x00000006
        /*0338*/ 	.word	0x00000000
        /*033c*/ 	.short	0x010a
        /*033e*/ 	.byte	0x3f
	.zero		1


	//   ....[45]....
        /*0340*/ 	.word	0x00007180
        /*0344*/ 	.word	0x00000009
        /*0348*/ 	.word	0x00000000
        /*034c*/ 	.short	0x010a
        /*034e*/ 	.byte	0x3f
	.zero		1


	//   ....[46]....
        /*0350*/ 	.word	0x000071d0
        /*0354*/ 	.word	0x00000008
        /*0358*/ 	.word	0x00000000
        /*035c*/ 	.short	0x010a
        /*035e*/ 	.byte	0x3f
	.zero		1


	//   ....[47]....
        /*0360*/ 	.word	0x00007220
        /*0364*/ 	.word	0x0000000b
        /*0368*/ 	.word	0x00000000
        /*036c*/ 	.short	0x010a
        /*036e*/ 	.byte	0x3f
	.zero		1


	//----- nvinfo : EIATTR_NUM_MBARRIERS
	.align		4
.L_28:
        /*0370*/ 	.byte	0x03, 0x38
        /*0372*/ 	.short	0x0014


	//----- nvinfo : EIATTR_EXIT_INSTR_OFFSETS
	.align		4
        /*0374*/ 	.byte	0x04, 0x1c
        /*0376*/ 	.short	(.L_30 - .L_29)


	//   ....[0]....
.L_29:
        /*0378*/ 	.word	0x000006b0


	//   ....[1]....
        /*037c*/ 	.word	0x00000f80


	//   ....[2]....
        /*0380*/ 	.word	0x00005490


	//   ....[3]....
        /*0384*/ 	.word	0x00005ad0


	//   ....[4]....
        /*0388*/ 	.word	0x00006dc0


	//----- nvinfo : EIATTR_MAX_THREADS
	.align		4
.L_30:
        /*038c*/ 	.byte	0x04, 0x05
        /*038e*/ 	.short	(.L_32 - .L_31)
.L_31:
        /*0390*/ 	.word	0x00000180
        /*0394*/ 	.word	0x00000001
        /*0398*/ 	.word	0x00000001


	//----- nvinfo : EIATTR_CRS_STACK_SIZE
	.align		4
.L_32:
        /*039c*/ 	.byte	0x04, 0x1e
        /*039e*/ 	.short	(.L_34 - .L_33)
.L_33:
        /*03a0*/ 	.word	0x00000000


	//----- nvinfo : EIATTR_CBANK_PARAM_SIZE
	.align		4
.L_34:
        /*03a4*/ 	.byte	0x03, 0x19
        /*03a6*/ 	.short	0x0470


	//----- nvinfo : EIATTR_PARAM_CBANK
	.align		4
        /*03a8*/ 	.byte	0x04, 0x0a
        /*03aa*/ 	.short	(.L_36 - .L_35)
	.align		4
.L_35:
        /*03ac*/ 	.word	index@(.nv.constant0._ZN7cutlass13device_kernelINS_4gemm6kernel13GemmUniversalIN4cute5tupleIJiiiiEEENS1_10collective13CollectiveMmaINS1_37MainloopSm90TmaGmmaWarpSpecializedFP8ILi9ENS5_IJNS4_1CILi1EEESB_SB_EEENS1_35KernelTmaWarpSpecializedCooperativeEEENS5_IJNSA_ILi128EEENSA_ILi64EEESF_EEENS_12float_e4m3_tENS5_IJlSB_lEEESI_SJ_NS4_8TiledMMAINS4_8MMA_AtomIJNS4_4SM904GMMA30MMA_64x64x32_F32E4M3E4M3_SS_TNILNSN_7ScaleInE1ELSP_1EEEEEENS4_6LayoutINS5_IJNSA_ILi2EEESB_SB_EEENS5_IJSB_NSA_ILi0EEESV_EEEEENS5_IJNS4_10UnderscoreESY_SY_EEEEENS4_13SM90_TMA_LOADENS4_14ComposedLayoutINS4_7SwizzleILi3ELi4ELi3EEENS4_18smem_ptr_flag_bitsILi8EEENSS_INS5_IJNSA_ILi8EEESF_EEENS5_IJSF_SB_EEEEEEEvNS4_8identityES11_S1B_vS1C_EENS_8epilogue10collective6detail29Sm90TmaWarpSpecializedAdapterINS1F_15DefaultEpilogueISI_SJ_SJ_NS1E_6thread17LinearCombinationISI_Li1EffLNS1J_9ScaleType4KindE0ELNS_15FloatRoundStyleE2ESI_EENS1_15EpilogueDefaultEEEEEvvEEEEvNT_6ParamsE)
        /*03b0*/ 	.short	0x0210
        /*03b2*/ 	.short	0x0470


	//----- nvinfo : EIATTR_SW_WAR
	.align		4
.L_36:
        /*03b4*/ 	.byte	0x04, 0x36
        /*03b6*/ 	.short	(.L_38 - .L_37)
.L_37:
        /*03b8*/ 	.word	0x00000008
.L_38:


//--------------------- .nv.callgraph             --------------------------
	.section	.nv.callgraph,"",@"SHT_CUDA_CALLGRAPH"
	.align	4
	.sectionentsize	8
	.align		4
        /*0000*/ 	.word	0x00000000
	.align		4
        /*0004*/ 	.word	0xffffffff
	.align		4
        /*0008*/ 	.word	0x00000000
	.align		4
        /*000c*/ 	.word	0xfffffffe
	.align		4
        /*0010*/ 	.word	0x00000000
	.align		4
        /*0014*/ 	.word	0xfffffffd
	.align		4
        /*0018*/ 	.word	0x00000000
	.align		4
        /*001c*/ 	.word	0xfffffffc


//--------------------- .nv.constant4             --------------------------
	.section	.nv.constant4,"a",@progbits
	.align	8
	.align		8
.nv.constant4:
        /*0000*/ 	.dword	_ZN40_INTERNAL_6fd05ade_4_k_cu_057e745c_128764cuda3std3__45__cpo5beginE
	.align		8
        /*0008*/ 	.dword	_ZN40_INTERNAL_6fd05ade_4_k_cu_057e745c_128764cuda3std3__45__cpo3endE
	.align		8
        /*0010*/ 	.dword	_ZN40_INTERNAL_6fd05ade_4_k_cu_057e745c_128764cuda3std3__45__cpo6cbeginE
	.align		8
        /*0018*/ 	.dword	_ZN40_INTERNAL_6fd05ade_4_k_cu_057e745c_128764cuda3std3__45__cpo4cendE
	.align		8
        /*0020*/ 	.dword	_ZN40_INTERNAL_6fd05ade_4_k_cu_057e745c_128764cuda3std3__442_GLOBAL__N__6fd05ade_4_k_cu_057e745c_128766ignoreE
	.align		8
        /*0028*/ 	.dword	_ZN40_INTERNAL_6fd05ade_4_k_cu_057e745c_128764cuda3std3__419piecewise_constructE
	.align		8
        /*0030*/ 	.dword	_ZN40_INTERNAL_6fd05ade_4_k_cu_057e745c_128764cuda3std3__48in_placeE
	.align		8
        /*0038*/ 	.dword	_ZN40_INTERNAL_6fd05ade_4_k_cu_057e745c_128764cuda3std6ranges3__45__cpo4swapE
	.align		8
        /*0040*/ 	.dword	_ZN40_INTERNAL_6fd05ade_4_k_cu_057e745c_128764cuda3std6ranges3__45__cpo9iter_moveE
	.align		8
        /*0048*/ 	.dword	_ZN40_INTERNAL_6fd05ade_4_k_cu_057e745c_128764cute7productE
	.align		8
        /*0050*/ 	.dword	_ZN40_INTERNAL_6fd05ade_4_k_cu_057e745c_128764cute1_E


//--------------------- .text._ZN7cutlass13device_kernelINS_4gemm6kernel13GemmUniversalIN4cute5tupleIJiiiiEEENS1_10collective13CollectiveMmaINS1_37MainloopSm90TmaGmmaWarpSpecializedFP8ILi9ENS5_IJNS4_1CILi1EEESB_SB_EEENS1_35KernelTmaWarpSpecializedCooperativeEEENS5_IJNSA_ILi128EEENSA_ILi64EEESF_EEENS_12float_e4m3_tENS5_IJlSB_lEEESI_SJ_NS4_8TiledMMAINS4_8MMA_AtomIJNS4_4SM904GMMA30MMA_64x64x32_F32E4M3E4M3_SS_TNILNSN_7ScaleInE1ELSP_1EEEEEENS4_6LayoutINS5_IJNSA_ILi2EEESB_SB_EEENS5_IJSB_NSA_ILi0EEESV_EEEEENS5_IJNS4_10UnderscoreESY_SY_EEEEENS4_13SM90_TMA_LOADENS4_14ComposedLayoutINS4_7SwizzleILi3ELi4ELi3EEENS4_18smem_ptr_flag_bitsILi8EEENSS_INS5_IJNSA_ILi8EEESF_EEENS5_IJSF_SB_EEEEEEEvNS4_8identityES11_S1B_vS1C_EENS_8epilogue10collective6detail29Sm90TmaWarpSpecializedAdapterINS1F_15DefaultEpilogueISI_SJ_SJ_NS1E_6thread17LinearCombinationISI_Li1EffLNS1J_9ScaleType4KindE0ELNS_15FloatRoundStyleE2ESI_EENS1_15EpilogueDefaultEEEEEvvEEEEvNT_6ParamsE --------------------------
	.section	.text._ZN7cutlass13device_kernelINS_4gemm6kernel13GemmUniversalIN4cute5tupleIJiiiiEEENS1_10collective13CollectiveMmaINS1_37MainloopSm90TmaGmmaWarpSpecializedFP8ILi9ENS5_IJNS4_1CILi1EEESB_SB_EEENS1_35KernelTmaWarpSpecializedCooperativeEEENS5_IJNSA_ILi128EEENSA_ILi64EEESF_EEENS_12float_e4m3_tENS5_IJlSB_lEEESI_SJ_NS4_8TiledMMAINS4_8MMA_AtomIJNS4_4SM904GMMA30MMA_64x64x32_F32E4M3E4M3_SS_TNILNSN_7ScaleInE1ELSP_1EEEEEENS4_6LayoutINS5_IJNSA_ILi2EEESB_SB_EEENS5_IJSB_NSA_ILi0EEESV_EEEEENS5_IJNS4_10UnderscoreESY_SY_EEEEENS4_13SM90_TMA_LOADENS4_14ComposedLayoutINS4_7SwizzleILi3ELi4ELi3EEENS4_18smem_ptr_flag_bitsILi8EEENSS_INS5_IJNSA_ILi8EEESF_EEENS5_IJSF_SB_EEEEEEEvNS4_8identityES11_S1B_vS1C_EENS_8epilogue10collective6detail29Sm90TmaWarpSpecializedAdapterINS1F_15DefaultEpilogueISI_SJ_SJ_NS1E_6thread17LinearCombinationISI_Li1EffLNS1J_9ScaleType4KindE0ELNS_15FloatRoundStyleE2ESI_EENS1_15EpilogueDefaultEEEEEvvEEEEvNT_6ParamsE,"ax",@progbits
	.align	128
.text._ZN7cutlass13device_kernelINS_4gemm6kernel13GemmUniversalIN4cute5tupleIJiiiiEEENS1_10collective13CollectiveMmaINS1_37MainloopSm90TmaGmmaWarpSpecializedFP8ILi9ENS5_IJNS4_1CILi1EEESB_SB_EEENS1_35KernelTmaWarpSpecializedCooperativeEEENS5_IJNSA_ILi128EEENSA_ILi64EEESF_EEENS_12float_e4m3_tENS5_IJlSB_lEEESI_SJ_NS4_8TiledMMAINS4_8MMA_AtomIJNS4_4SM904GMMA30MMA_64x64x32_F32E4M3E4M3_SS_TNILNSN_7ScaleInE1ELSP_1EEEEEENS4_6LayoutINS5_IJNSA_ILi2EEESB_SB_EEENS5_IJSB_NSA_ILi0EEESV_EEEEENS5_IJNS4_10UnderscoreESY_SY_EEEEENS4_13SM90_TMA_LOADENS4_14ComposedLayoutINS4_7SwizzleILi3ELi4ELi3EEENS4_18smem_ptr_flag_bitsILi8EEENSS_INS5_IJNSA_ILi8EEESF_EEENS5_IJSF_SB_EEEEEEEvNS4_8identityES11_S1B_vS1C_EENS_8epilogue10collective6detail29Sm90TmaWarpSpecializedAdapterINS1F_15DefaultEpilogueISI_SJ_SJ_NS1E_6thread17LinearCombinationISI_Li1EffLNS1J_9ScaleType4KindE0ELNS_15FloatRoundStyleE2ESI_EENS1_15EpilogueDefaultEEEEEvvEEEEvNT_6ParamsE:
        .type           _ZN7cutlass13device_kernelINS_4gemm6kernel13GemmUniversalIN4cute5tupleIJiiiiEEENS1_10collective13CollectiveMmaINS1_37MainloopSm90TmaGmmaWarpSpecializedFP8ILi9ENS5_IJNS4_1CILi1EEESB_SB_EEENS1_35KernelTmaWarpSpecializedCooperativeEEENS5_IJNSA_ILi128EEENSA_ILi64EEESF_EEENS_12float_e4m3_tENS5_IJlSB_lEEESI_SJ_NS4_8TiledMMAINS4_8MMA_AtomIJNS4_4SM904GMMA30MMA_64x64x32_F32E4M3E4M3_SS_TNILNSN_7ScaleInE1ELSP_1EEEEEENS4_6LayoutINS5_IJNSA_ILi2EEESB_SB_EEENS5_IJSB_NSA_ILi0EEESV_EEEEENS5_IJNS4_10UnderscoreESY_SY_EEEEENS4_13SM90_TMA_LOADENS4_14ComposedLayoutINS4_7SwizzleILi3ELi4ELi3EEENS4_18smem_ptr_flag_bitsILi8EEENSS_INS5_IJNSA_ILi8EEESF_EEENS5_IJSF_SB_EEEEEEEvNS4_8identityES11_S1B_vS1C_EENS_8epilogue10collective6detail29Sm90TmaWarpSpecializedAdapterINS1F_15DefaultEpilogueISI_SJ_SJ_NS1E_6thread17LinearCombinationISI_Li1EffLNS1J_9ScaleType4KindE0ELNS_15FloatRoundStyleE2ESI_EENS1_15EpilogueDefaultEEEEEvvEEEEvNT_6ParamsE,@function
        .size           _ZN7cutlass13device_kernelINS_4gemm6kernel13GemmUniversalIN4cute5tupleIJiiiiEEENS1_10collective13CollectiveMmaINS1_37MainloopSm90TmaGmmaWarpSpecializedFP8ILi9ENS5_IJNS4_1CILi1EEESB_SB_EEENS1_35KernelTmaWarpSpecializedCooperativeEEENS5_IJNSA_ILi128EEENSA_ILi64EEESF_EEENS_12float_e4m3_tENS5_IJlSB_lEEESI_SJ_NS4_8TiledMMAINS4_8MMA_AtomIJNS4_4SM904GMMA30MMA_64x64x32_F32E4M3E4M3_SS_TNILNSN_7ScaleInE1ELSP_1EEEEEENS4_6LayoutINS5_IJNSA_ILi2EEESB_SB_EEENS5_IJSB_NSA_ILi0EEESV_EEEEENS5_IJNS4_10UnderscoreESY_SY_EEEEENS4_13SM90_TMA_LOADENS4_14ComposedLayoutINS4_7SwizzleILi3ELi4ELi3EEENS4_18smem_ptr_flag_bitsILi8EEENSS_INS5_IJNSA_ILi8EEESF_EEENS5_IJSF_SB_EEEEEEEvNS4_8identityES11_S1B_vS1C_EENS_8epilogue10collective6detail29Sm90TmaWarpSpecializedAdapterINS1F_15DefaultEpilogueISI_SJ_SJ_NS1E_6thread17LinearCombinationISI_Li1EffLNS1J_9ScaleType4KindE0ELNS_15FloatRoundStyleE2ESI_EENS1_15EpilogueDefaultEEEEEvvEEEEvNT_6ParamsE,(.L_x_148 - _ZN7cutlass13device_kernelINS_4gemm6kernel13GemmUniversalIN4cute5tupleIJiiiiEEENS1_10collective13CollectiveMmaINS1_37MainloopSm90TmaGmmaWarpSpecializedFP8ILi9ENS5_IJNS4_1CILi1EEESB_SB_EEENS1_35KernelTmaWarpSpecializedCooperativeEEENS5_IJNSA_ILi128EEENSA_ILi64EEESF_EEENS_12float_e4m3_tENS5_IJlSB_lEEESI_SJ_NS4_8TiledMMAINS4_8MMA_AtomIJNS4_4SM904GMMA30MMA_64x64x32_F32E4M3E4M3_SS_TNILNSN_7ScaleInE1ELSP_1EEEEEENS4_6LayoutINS5_IJNSA_ILi2EEESB_SB_EEENS5_IJSB_NSA_ILi0EEESV_EEEEENS5_IJNS4_10UnderscoreESY_SY_EEEEENS4_13SM90_TMA_LOADENS4_14ComposedLayoutINS4_7SwizzleILi3ELi4ELi3EEENS4_18smem_ptr_flag_bitsILi8EEENSS_INS5_IJNSA_ILi8EEESF_EEENS5_IJSF_SB_EEEEEEEvNS4_8identityES11_S1B_vS1C_EENS_8epilogue10collective6detail29Sm90TmaWarpSpecializedAdapterINS1F_15DefaultEpilogueISI_SJ_SJ_NS1E_6thread17LinearCombinationISI_Li1EffLNS1J_9ScaleType4KindE0ELNS_15FloatRoundStyleE2ESI_EENS1_15EpilogueDefaultEEEEEvvEEEEvNT_6ParamsE)
        .other          _ZN7cutlass13device_kernelINS_4gemm6kernel13GemmUniversalIN4cute5tupleIJiiiiEEENS1_10collective13CollectiveMmaINS1_37MainloopSm90TmaGmmaWarpSpecializedFP8ILi9ENS5_IJNS4_1CILi1EEESB_SB_EEENS1_35KernelTmaWarpSpecializedCooperativeEEENS5_IJNSA_ILi128EEENSA_ILi64EEESF_EEENS_12float_e4m3_tENS5_IJlSB_lEEESI_SJ_NS4_8TiledMMAINS4_8MMA_AtomIJNS4_4SM904GMMA30MMA_64x64x32_F32E4M3E4M3_SS_TNILNSN_7ScaleInE1ELSP_1EEEEEENS4_6LayoutINS5_IJNSA_ILi2EEESB_SB_EEENS5_IJSB_NSA_ILi0EEESV_EEEEENS5_IJNS4_10UnderscoreESY_SY_EEEEENS4_13SM90_TMA_LOADENS4_14ComposedLayoutINS4_7SwizzleILi3ELi4ELi3EEENS4_18smem_ptr_flag_bitsILi8EEENSS_INS5_IJNSA_ILi8EEESF_EEENS5_IJSF_SB_EEEEEEEvNS4_8identityES11_S1B_vS1C_EENS_8epilogue10collective6detail29Sm90TmaWarpSpecializedAdapterINS1F_15DefaultEpilogueISI_SJ_SJ_NS1E_6thread17LinearCombinationISI_Li1EffLNS1J_9ScaleType4KindE0ELNS_15FloatRoundStyleE2ESI_EENS1_15EpilogueDefaultEEEEEvvEEEEvNT_6ParamsE,@"STO_CUDA_ENTRY STV_DEFAULT"
_ZN7cutlass13device_kernelINS_4gemm6kernel13GemmUniversalIN4cute5tupleIJiiiiEEENS1_10collective13CollectiveMmaINS1_37MainloopSm90TmaGmmaWarpSpecializedFP8ILi9ENS5_IJNS4_1CILi1EEESB_SB_EEENS1_35KernelTmaWarpSpecializedCooperativeEEENS5_IJNSA_ILi128EEENSA_ILi64EEESF_EEENS_12float_e4m3_tENS5_IJlSB_lEEESI_SJ_NS4_8TiledMMAINS4_8MMA_AtomIJNS4_4SM904GMMA30MMA_64x64x32_F32E4M3E4M3_SS_TNILNSN_7ScaleInE1ELSP_1EEEEEENS4_6LayoutINS5_IJNSA_ILi2EEESB_SB_EEENS5_IJSB_NSA_ILi0EEESV_EEEEENS5_IJNS4_10UnderscoreESY_SY_EEEEENS4_13SM90_TMA_LOADENS4_14ComposedLayoutINS4_7SwizzleILi3ELi4ELi3EEENS4_18smem_ptr_flag_bitsILi8EEENSS_INS5_IJNSA_ILi8EEESF_EEENS5_IJSF_SB_EEEEEEEvNS4_8identityES11_S1B_vS1C_EENS_8epilogue10collective6detail29Sm90TmaWarpSpecializedAdapterINS1F_15DefaultEpilogueISI_SJ_SJ_NS1E_6thread17LinearCombinationISI_Li1EffLNS1J_9ScaleType4KindE0ELNS_15FloatRoundStyleE2ESI_EENS1_15EpilogueDefaultEEEEEvvEEEEvNT_6ParamsE:
[----:B------:R-:W-:Y:S01]  /*0000*/  LDC R1, c[0x0][0x28] ;  /* 0x00000a00ff017b82 */ /* 0x000fe20000000800 */
[----:B------:R-:W0:Y:S01]  /*0010*/  S2R R2, SR_TID.X ;  /* 0x0000000000027919 */ /* 0x000e220000002100 */
[----:B------:R-:W-:Y:S01]  /*0020*/  ELECT P0, URZ, PT ;  /* 0x00000000003f782f */ /* 0x000fe20003800000 */
[----:B------:R-:W-:Y:S01]  /*0030*/  BSSY B0, `(.L_x_0) ;  /* 0x000000f000007945 */ /* 0x000fe20003800000 */
[--C-:B0-----:R-:W-:Y:S02]  /*0040*/  SHF.R.U32.HI R0, RZ, 0x5, R2.reuse ;  /* 0x00000005ff007819 */ /* 0x101fe40000011602 */
[----:B------:R-:W-:-:S03]  /*0050*/  SHF.R.U32.HI R4, RZ, 0x7, R2 ;  /* 0x00000007ff047819 */ /* 0x000fc60000011602 */
[----:B------:R-:W0:Y:S04]  /*0060*/  SHFL.IDX PT, R3, R0, RZ, 0x1f ;  /* 0x00001fff00037589 */ /* 0x000e2800000e0000 */
[----:B------:R1:W2:Y:S01]  /*0070*/  SHFL.IDX PT, R7, R4, RZ, 0x1f ;  /* 0x00001fff04077589 */ /* 0x0002a200000e0000 */
[----:B0-----:R-:W-:-:S13]  /*0080*/  ISETP.NE.OR P0, PT, R3, RZ, !P0 ;  /* 0x000000ff0300720c */ /* 0x001fda0004705670 */
[----:B-12---:R-:W-:Y:S05]  /*0090*/  @P0 BRA `(.L_x_1) ;  /* 0x0000000000200947 */ /* 0x006fea0003800000 */
[----:B------:R-:W-:Y:S02]  /*00a0*/  ULDC.64 UR4, c[0x0][0x198] ;  /* 0x0000660000047ab9 */ /* 0x000fe40000000a00 */
[----:B------:R-:W-:Y:S02]  /*00b0*/  UIADD3 UR6, UP0, UR4, 0xf0, URZ ;  /* 0x000000f004067890 */ /* 0x000fe4000ff1e03f */
[----:B------:R-:W-:Y:S02]  /*00c0*/  UIADD3 UR4, UP1, UR4, 0x1f0, URZ ;  /* 0x000001f004047890 */ /* 0x000fe4000ff3e03f */
[----:B------:R-:W-:Y:S02]  /*00d0*/  UIADD3.X UR7, URZ, UR5, URZ, UP0, !UPT ;  /* 0x000000053f077290 */ /* 0x000fe400087fe43f */
[----:B------:R-:W-:-:S07]  /*00e0*/  UIADD3.X UR5, URZ, UR5, URZ, UP1, !UPT ;  /* 0x000000053f057290 */ /* 0x000fce0008ffe43f */
[----:B------:R0:W-:Y:S02]  /*00f0*/  UTMACCTL.PF [UR6] ;  /* 0x00000000060079b9 */ /* 0x0001e40008040000 */
[----:B------:R0:W-:Y:S02]  /*0100*/  UTMACCTL.PF [UR4] ;  /* 0x00000000040079b9 */ /* 0x0001e40008040000 */
[----:B0-----:R-:W-:Y:S01]  /*0110*/  NOP ;  /* 0x0000000000007918 */ /* 0x001fe20000000000 */
.L_x_1:
[----:B------:R-:W-:Y:S05]  /*0120*/  BSYNC B0 ;  /* 0x0000000000007941 */ /* 0x000fea0003800000 */
.L_x_0:
[----:B------:R-:W0:Y:S02]  /*0130*/  SHFL.IDX PT, R4, R0, RZ, 0x1f ;  /* 0x00001fff00047589 */ /* 0x000e2400000e0000 */
[----:B0-----:R-:W-:-:S13]  /*0140*/  ISETP.NE.AND P0, PT, R4, RZ, PT ;  /* 0x000000ff0400720c */ /* 0x001fda0003f05270 */
[----:B------:R-:W-:Y:S05]  /*0150*/  @P0 BRA `(.L_x_2) ;  /* 0x00000000008c0947 */ /* 0x000fea0003800000 */
[----:B------:R-:W-:Y:S01]  /*0160*/  ELECT P0, URZ, PT ;  /* 0x00000000003f782f */ /* 0x000fe20003800000 */
[----:B------:R-:W-:-:S12]  /*0170*/  BSSY B0, `(.L_x_2) ;  /* 0x0000021000007945 */ /* 0x000fd80003800000 */
[----:B------:R-:W-:Y:S05]  /*0180*/  @!P0 BRA `(.L_x_3) ;  /* 0x00000000007c8947 */ /* 0x000fea0003800000 */
[----:B------:R-:W0:Y:S01]  /*0190*/  S2UR UR8, SR_CgaCtaId ;  /* 0x00000000000879c3 */ /* 0x000e220000008800 */
[----:B------:R-:W-:Y:S01]  /*01a0*/  UMOV UR4, 0x400 ;  /* 0x0000040000047882 */ /* 0x000fe20000000000 */
[----:B------:R-:W-:Y:S01]  /*01b0*/  UMOV UR5, 0x1 ;  /* 0x0000000100057882 */ /* 0x000fe20000000000 */
[----:B------:R-:W-:Y:S02]  /*01c0*/  UMOV UR6, 0x100 ;  /* 0x0000010000067882 */ /* 0x000fe40000000000 */
[----:B------:R-:W-:-:S04]  /*01d0*/  UIADD3 UR6, -UR6, 0x100000, URZ ;  /* 0x0010000006067890 */ /* 0x000fc8000fffe13f */
[----:B------:R-:W-:Y:S02]  /*01e0*/  USHF.L.U32 UR7, UR6, 0xb, URZ ;  /* 0x0000000b06077899 */ /* 0x000fe4000800063f */
[----:B------:R-:W-:Y:S02]  /*01f0*/  USHF.L.U32 UR6, UR6, 0x1, URZ ;  /* 0x0000000106067899 */ /* 0x000fe4000800063f */
[----:B0-----:R-:W-:Y:S02]  /*0200*/  ULEA UR8, UR8, UR4, 0x18 ;  /* 0x0000000408087291 */ /* 0x001fe4000f8ec03f */
[----:B------:R-:W-:-:S04]  /*0210*/  UIADD3 UR4, -UR5, 0x100000, URZ ;  /* 0x0010000005047890 */ /* 0x000fc8000fffe13f */
[----:B------:R-:W-:Y:S02]  /*0220*/  USHF.L.U32 UR5, UR4, 0xb, URZ ;  /* 0x0000000b04057899 */ /* 0x000fe4000800063f */
[----:B------:R-:W-:Y:S01]  /*0230*/  USHF.L.U32 UR4, UR4, 0x1, URZ ;  /* 0x0000000104047899 */ /* 0x000fe2000800063f */
[----:B------:R-:W0:Y:S11]  /*0240*/  FENCE.VIEW.ASYNC.S ;  /* 0x00000000000073c6 */ /* 0x000e360000000000 */
[----:B0-----:R0:W1:Y:S01]  /*0250*/  SYNCS.EXCH.64 URZ, [UR8], UR4 ;  /* 0x00000004083f75b2 */ /* 0x0010620008000100 */
[----:B------:R0:W2:Y:S01]  /*0260*/  SYNCS.EXCH.64 URZ, [UR8+0x48], UR6 ;  /* 0x00004806083f75b2 */ /* 0x0000a20008000100 */
[----:B------:R0:W3:Y:S01]  /*0270*/  SYNCS.EXCH.64 URZ, [UR8+0x8], UR4 ;  /* 0x00000804083f75b2 */ /* 0x0000e20008000100 */
[----:B------:R0:W4:Y:S01]  /*0280*/  SYNCS.EXCH.64 URZ, [UR8+0x50], UR6 ;  /* 0x00005006083f75b2 */ /* 0x0001220008000100 */
[----:B------:R0:W0:Y:S01]  /*0290*/  SYNCS.EXCH.64 URZ, [UR8+0x10], UR4 ;  /* 0x00001004083f75b2 */ /* 0x0000220008000100 */
        /* <DEDUP_REMOVED lines=13> */
[----:B------:R-:W-:Y:S01]  /*0370*/  NOP ;  /* 0x0000000000007918 */ /* 0x000fe20000000000 */
.L_x_3:
[----:B0-----:R-:W-:Y:S05]  /*0380*/  BSYNC B0 ;  /* 0x0000000000007941 */ /* 0x001fea0003800000 */
.L_x_2:
[----:B------:R-:W0:Y:S01]  /*0390*/  SHFL.IDX PT, R0, R0, RZ, 0x1f ;  /* 0x00001fff00007589 */ /* 0x000e2200000e0000 */
[----:B------:R-:W5:Y:S01]  /*03a0*/  LDC R4, c[0x0][0x65c] ;  /* 0x00019700ff047b82 */ /* 0x000f620000000800 */
[----:B------:R-:W-:Y:S02]  /*03b0*/  ELECT P0, URZ, PT ;  /* 0x00000000003f782f */ /* 0x000fe40003800000 */
[----:B------:R-:W-:Y:S01]  /*03c0*/  ISETP.NE.AND P2, PT, R7, RZ, PT ;  /* 0x000000ff0700720c */ /* 0x000fe20003f45270 */
[----:B------:R-:W1:Y:S01]  /*03d0*/  S2R R8, SR_CTAID.Y ;  /* 0x0000000000087919 */ /* 0x000e620000002600 */
[----:B------:R-:W-:Y:S01]  /*03e0*/  UMOV UR4, 0x20 ;  /* 0x0000002000047882 */ /* 0x000fe20000000000 */
[----:B------:R-:W-:Y:S01]  /*03f0*/  NOP ;  /* 0x0000000000007918 */ /* 0x000fe20000000000 */
[----:B------:R-:W-:Y:S01]  /*0400*/  NOP ;  /* 0x0000000000007918 */ /* 0x000fe20000000000 */
[----:B------:R-:W2:Y:S01]  /*0410*/  S2R R6, SR_CTAID.X ;  /* 0x0000000000067919 */ /* 0x000ea20000002500 */
[----:B0-----:R-:W-:-:S02]  /*0420*/  ISETP.NE.OR P0, PT, R0, RZ, !P0 ;  /* 0x000000ff0000720c */ /* 0x001fc40004705670 */
[----:B-----5:R-:W-:Y:S02]  /*0430*/  ISETP.NE.AND P4, PT, R4, 0x1, PT ;  /* 0x000000010400780c */ /* 0x020fe40003f85270 */
[----:B------:R-:W-:-:S04]  /*0440*/  SHF.R.S32.HI R4, RZ, 0x1f, R3 ;  /* 0x0000001fff047819 */ /* 0x000fc80000011403 */
[----:B------:R-:W-:-:S04]  /*0450*/  LEA.HI R4, R4, R3, RZ, 0x2 ;  /* 0x0000000304047211 */ /* 0x000fc800078f10ff */
[----:B------:R-:W-:Y:S01]  /*0460*/  LOP3.LUT R4, R4, 0xfffffffc, RZ, 0xc0, !PT ;  /* 0xfffffffc04047812 */ /* 0x000fe200078ec0ff */
[----:B------:R-:W-:Y:S01]  /*0470*/  VOTEU.ALL UP0, P0 ;  /* 0x00000000003f7886 */ /* 0x000fe20000000000 */
[----:B------:R-:W-:Y:S01]  /*0480*/  VOTEU.ALL UP1, P0 ;  /* 0x00000000003f7886 */ /* 0x000fe20000020000 */
[----:B------:R-:W2:Y:S01]  /*0490*/  @P4 LDC R9, c[0x0][0x10] ;  /* 0x00000400ff094b82 */ /* 0x000ea20000000800 */
[----:B------:R-:W-:Y:S02]  /*04a0*/  @P4 IMAD.MOV.U32 R5, RZ, RZ, RZ ;  /* 0x000000ffff054224 */ /* 0x000fe400078e00ff */
[----:B------:R-:W-:Y:S01]  /*04b0*/  IMAD.IADD R3, R3, 0x1, -R4 ;  /* 0x0000000103037824 */ /* 0x000fe200078e0a04 */
[----:B------:R-:W-:Y:S01]  /*04c0*/  @!UP0 UMOV UR6, 0x400 ;  /* 0x0000040000068882 */ /* 0x000fe20000000000 */
[----:B------:R-:W-:-:S04]  /*04d0*/  @!UP0 UIADD3 UR4, -UR4, 0x100000, URZ ;  /* 0x0010000004048890 */ /* 0x000fc8000fffe13f */
[----:B------:R-:W-:Y:S02]  /*04e0*/  @!UP0 USHF.L.U32 UR5, UR4, 0xb, URZ ;  /* 0x0000000b04058899 */ /* 0x000fe4000800063f */
[----:B------:R-:W-:Y:S01]  /*04f0*/  @!UP0 USHF.L.U32 UR4, UR4, 0x1, URZ ;  /* 0x0000000104048899 */ /* 0x000fe2000800063f */
[----:B-1----:R-:W-:Y:S01]  /*0500*/  @P4 IMAD.MOV.U32 R4, RZ, RZ, R8 ;  /* 0x000000ffff044224 */ /* 0x002fe200078e0008 */
[----:B------:R-:W0:Y:S01]  /*0510*/  @!UP0 S2UR UR7, SR_CgaCtaId ;  /* 0x00000000000789c3 */ /* 0x000e220000008800 */
[----:B------:R-:W-:-:S07]  /*0520*/  @P4 IMAD.MOV.U32 R13, RZ, RZ, RZ ;  /* 0x000000ffff0d4224 */ /* 0x000fce00078e00ff */
[----:B------:R-:W1:Y:S01]  /*0530*/  @!P4 LDC R11, c[0x0][0xc] ;  /* 0x00000300ff0bcb82 */ /* 0x000e620000000800 */
[----:B--2---:R-:W-:-:S04]  /*0540*/  @P4 IMAD.WIDE.U32 R4, R6, R9, R4 ;  /* 0x0000000906044225 */ /* 0x004fc800078e0004 */
[----:B------:R-:W-:Y:S02]  /*0550*/  VIADD R9, R7, 0xffffffff ;  /* 0xffffffff07097836 */ /* 0x000fe40000000000 */
[----:B------:R-:W-:Y:S01]  /*0560*/  @P4 IMAD.MOV.U32 R0, RZ, RZ, R4 ;  /* 0x000000ffff004224 */ /* 0x000fe200078e0004 */
[----:B0-----:R-:W-:Y:S02]  /*0570*/  @!UP0 ULEA UR6, UR7, UR6, 0x18 ;  /* 0x0000000607068291 */ /* 0x001fe4000f8ec03f */
[----:B------:R-:W-:Y:S01]  /*0580*/  ISETP.GE.U32.AND P1, PT, R9, 0x2, PT ;  /* 0x000000020900780c */ /* 0x000fe20003f26070 */
[----:B------:R-:W-:Y:S01]  /*0590*/  VOTEU.ALL UP0, P0 ;  /* 0x00000000003f7886 */ /* 0x000fe20000000000 */
[----:B------:R-:W-:Y:S01]  /*05a0*/  ISETP.NE.AND P0, PT, R3, 0x3, PT ;  /* 0x000000030300780c */ /* 0x000fe20003f05270 */
[----:B------:R-:W-:-:S03]  /*05b0*/  @P4 IMAD.IADD R5, R5, 0x1, R13 ;  /* 0x0000000105054824 */ /* 0x000fc600078e020d */
[----:B------:R-:W-:-:S04]  /*05c0*/  ISETP.EQ.OR P0, PT, R3, RZ, !P0 ;  /* 0x000000ff0300720c */ /* 0x000fc80004702670 */
[----:B------:R-:W-:Y:S01]  /*05d0*/  ISETP.EQ.AND P0, PT, R7, RZ, P0 ;  /* 0x000000ff0700720c */ /* 0x000fe20000702270 */
[----:B------:R-:W-:Y:S01]  /*05e0*/  IMAD.MOV.U32 R7, RZ, RZ, RZ ;  /* 0x000000ffff077224 */ /* 0x000fe200078e00ff */
[----:B------:R-:W0:Y:S02]  /*05f0*/  FENCE.VIEW.ASYNC.S ;  /* 0x00000000000073c6 */ /* 0x000e240000000000 */
[----:B0-----:R0:W3:Y:S01]  /*0600*/  @!UP0 SYNCS.EXCH.64 URZ, [UR6+0xa0], UR4 ;  /* 0x0000a004063f85b2 */ /* 0x0010e20008000100 */
[----:B------:R-:W-:Y:S01]  /*0610*/  SEL R4, RZ, 0x1, !P0 ;  /* 0x00000001ff047807 */ /* 0x000fe20004000000 */
[----:B-1----:R-:W-:-:S03]  /*0620*/  @!P4 IMAD.WIDE.U32 R10, R11, R8, R6 ;  /* 0x000000080b0ac225 */ /* 0x002fc600078e0006 */
[----:B------:R-:W-:Y:S01]  /*0630*/  SEL R4, R4, 0x2, P1 ;  /* 0x0000000204047807 */ /* 0x000fe20000800000 */
[----:B------:R-:W-:Y:S02]  /*0640*/  @!P4 IMAD.MOV.U32 R0, RZ, RZ, R10 ;  /* 0x000000ffff00c224 */ /* 0x000fe400078e000a */
[----:B------:R-:W-:Y:S01]  /*0650*/  @!P4 IMAD.MOV.U32 R5, RZ, RZ, R11 ;  /* 0x000000ffff05c224 */ /* 0x000fe200078e000b */
[----:B------:R0:W3:Y:S01]  /*0660*/  @!UP1 SYNCS.EXCH.64 URZ, [UR6+0xa8], UR4 ;  /* 0x0000a804063f95b2 */ /* 0x0000e20008000100 */
[----:B------:R-:W-:Y:S01]  /*0670*/  NOP ;  /* 0x0000000000007918 */ /* 0x000fe20000000000 */
[----:B---34-:R-:W-:Y:S06]  /*0680*/  BAR.SYNC.DEFER_BLOCKING 0x0 ;  /* 0x0000000000007b1d */ /* 0x018fec0000010000 */
[----:B------:R-:W-:Y:S05]  /*0690*/  @!P2 BRA `(.L_x_4) ;  /* 0x0000004c0080a947 */ /* 0x000fea0003800000 */
[----:B------:R-:W-:-:S13]  /*06a0*/  ISETP.GT.U32.AND P0, PT, R9, 0x1, PT ;  /* 0x000000010900780c */ /* 0x000fda0003f04070 */
[----:B0-----:R-:W-:Y:S05]  /*06b0*/  @P0 EXIT ;  /* 0x000000000000094d */ /* 0x001fea0003800000 */
[----:B------:R-:W-:Y:S01]  /*06c0*/  ULDC.64 UR4, c[0x0][0x650] ;  /* 0x0001940000047ab9 */ /* 0x000fe20000000a00 */
[----:B------:R-:W-:Y:S01]  /*06d0*/  PRMT R9, RZ, 0x7610, R9 ;  /* 0x00007610ff097816 */ /* 0x000fe20000000009 */
[----:B------:R-:W-:Y:S01]  /*06e0*/  IMAD.MOV.U32 R16, RZ, RZ, -0x1 ;  /* 0xffffffffff107424 */ /* 0x000fe200078e00ff */
[----:B------:R-:W-:Y:S01]  /*06f0*/  ISETP.GE.U32.AND P0, PT, R0, UR4, PT ;  /* 0x0000000400007c0c */ /* 0x000fe2000bf06070 */
[----:B------:R-:W-:Y:S02]  /*0700*/  IMAD.MOV.U32 R12, RZ, RZ, -0x1 ;  /* 0xffffffffff0c7424 */ /* 0x000fe400078e00ff */
[----:B------:R-:W-:Y:S01]  /*0710*/  IMAD.MOV.U32 R69, RZ, RZ, -0x1 ;  /* 0xffffffffff457424 */ /* 0x000fe200078e00ff */
[----:B------:R-:W-:-:S13]  /*0720*/  ISETP.GE.U32.AND.EX P0, PT, R5, UR5, PT, P0 ;  /* 0x0000000505007c0c */ /* 0x000fda000bf06100 */
[----:B------:R-:W-:Y:S05]  /*0730*/  @P0 BRA `(.L_x_5) ;  /* 0x0000000400600947 */ /* 0x000fea0003800000 */
[----:B------:R-:W0:Y:S01]  /*0740*/  LDC.64 R16, c[0x0][0x628] ;  /* 0x00018a00ff107b82 */ /* 0x000e220000000a00 */
[----:B------:R-:W-:Y:S02]  /*0750*/  IMAD.MOV.U32 R10, RZ, RZ, R0 ;  /* 0x000000ffff0a7224 */ /* 0x000fe400078e0000 */
[----:B------:R-:W-:-:S05]  /*0760*/  IMAD.MOV.U32 R11, RZ, RZ, R5 ;  /* 0x000000ffff0b7224 */ /* 0x000fca00078e0005 */
[----:B------:R-:W1:Y:S08]  /*0770*/  LDC R18, c[0x0][0x630] ;  /* 0x00018c00ff127b82 */ /* 0x000e700000000800 */
[----:B------:R-:W2:Y:S01]  /*0780*/  LDC.64 R20, c[0x0][0x620] ;  /* 0x00018800ff147b82 */ /* 0x000ea20000000a00 */
[----:B0-----:R-:W-:-:S04]  /*0790*/  ISETP.NE.U32.AND P0, PT, R16, RZ, PT ;  /* 0x000000ff1000720c */ /* 0x001fc80003f05070 */
[----:B------:R-:W-:-:S13]  /*07a0*/  ISETP.NE.AND.EX P0, PT, R17, RZ, PT, P0 ;  /* 0x000000ff1100720c */ /* 0x000fda0003f05300 */
[----:B-12---:R-:W-:Y:S05]  /*07b0*/  @!P0 BRA `(.L_x_6) ;  /* 0x0000000000288947 */ /* 0x006fea0003800000 */
[----:B------:R-:W0:Y:S02]  /*07c0*/  LDC R3, c[0x0][0x634] ;  /* 0x00018d00ff037b82 */ /* 0x000e240000000800 */
[----:B0-----:R-:W-:-:S05]  /*07d0*/  IADD3 R3, P0, R0, R3, RZ ;  /* 0x0000000300037210 */ /* 0x001fca0007f1e0ff */
[----:B------:R-:W-:-:S04]  /*07e0*/  IMAD.X R9, RZ, RZ, R5, P0 ;  /* 0x000000ffff097224 */ /* 0x000fc800000e0605 */
[----:B------:R-:W-:-:S04]  /*07f0*/  IMAD.WIDE.U32 R10, R9, R16, RZ ;  /* 0x00000010090a7225 */ /* 0x000fc800078e00ff */
[----:B------:R-:W-:-:S04]  /*0800*/  IMAD.WIDE.U32 R12, P0, R3, R17, R10 ;  /* 0x00000011030c7225 */ /* 0x000fc8000780000a */
[----:B------:R-:W-:-:S04]  /*0810*/  IMAD.WIDE.U32 R10, R3, R16, RZ ;  /* 0x00000010030a7225 */ /* 0x000fc800078e00ff */
[----:B------:R-:W-:Y:S01]  /*0820*/  IMAD.X R15, RZ, RZ, RZ, P0 ;  /* 0x000000ffff0f7224 */ /* 0x000fe200000e06ff */
[----:B------:R-:W-:Y:S01]  /*0830*/  IADD3 RZ, P0, R11, R12, RZ ;  /* 0x0000000c0bff7210 */ /* 0x000fe20007f1e0ff */
[----:B------:R-:W-:-:S04]  /*0840*/  IMAD.MOV.U32 R14, RZ, RZ, R13 ;  /* 0x000000ffff0e7224 */ /* 0x000fc800078e000d */
[----:B------:R-:W-:-:S08]  /*0850*/  IMAD.WIDE.U32.X R10, R9, R17, R14, P0 ;  /* 0x00000011090a7225 */ /* 0x000fd000000e040e */
.L_x_6:
[-CC-:B------:R-:W-:Y:S01]  /*0860*/  SHF.R.U64 R69, R10, R18.reuse, R11.reuse ;  /* 0x000000120a457219 */ /* 0x180fe2000000120b */
[----:B------:R-:W0:Y:S01]  /*0870*/  LDC.64 R22, c[0x0][0x640] ;  /* 0x00019000ff167b82 */ /* 0x000e220000000a00 */
[----:B------:R-:W-:Y:S01]  /*0880*/  SHF.R.U32.HI R7, RZ, R18, R11 ;  /* 0x00000012ff077219 */ /* 0x000fe2000001160b */
[----:B------:R-:W-:Y:S01]  /*0890*/  ULDC UR4, c[0x0][0x150] ;  /* 0x0000540000047ab9 */ /* 0x000fe20000000800 */
[----:B------:R-:W-:Y:S01]  /*08a0*/  IADD3 R9, P0, RZ, -R69, RZ ;  /* 0x80000045ff097210 */ /* 0x000fe20007f1e0ff */
[----:B------:R-:W-:Y:S01]  /*08b0*/  IMAD.MOV.U32 R10, RZ, RZ, R0 ;  /* 0x000000ffff0a7224 */ /* 0x000fe200078e0000 */
[----:B------:R-:W-:Y:S01]  /*08c0*/  I2FP.F32.U32 R3, R6 ;  /* 0x0000000600037245 */ /* 0x000fe20000201000 */
[----:B------:R-:W-:Y:S02]  /*08d0*/  IMAD.MOV.U32 R11, RZ, RZ, R5 ;  /* 0x000000ffff0b7224 */ /* 0x000fe400078e0005 */
[----:B------:R-:W1:Y:S01]  /*08e0*/  LDC R14, c[0x0][0x618] ;  /* 0x00018600ff0e7b82 */ /* 0x000e620000000800 */
[----:B------:R-:W-:-:S02]  /*08f0*/  IMAD.X R13, RZ, RZ, ~R7, P0 ;  /* 0x000000ffff0d7224 */ /* 0x000fc400000e0e07 */
[----:B------:R-:W-:Y:S01]  /*0900*/  FMUL R3, R3, UR4 ;  /* 0x0000000403037c20 */ /* 0x000fe20008400000 */
[----:B------:R-:W-:Y:S01]  /*0910*/  IMAD.WIDE.U32 R10, R9, R20, R10 ;  /* 0x00000014090a7225 */ /* 0x000fe200078e000a */
[----:B------:R-:W-:-:S03]  /*0920*/  ULDC UR4, c[0x0][0x154] ;  /* 0x0000550000047ab9 */ /* 0x000fc60000000800 */
[----:B------:R-:W-:Y:S01]  /*0930*/  IMAD R12, R13, R20, RZ ;  /* 0x000000140d0c7224 */ /* 0x000fe200078e02ff */
[----:B------:R-:W2:Y:S01]  /*0940*/  LDC R7, c[0x0][0x144] ;  /* 0x00005100ff077b82 */ /* 0x000ea20000000800 */
[----:B------:R-:W3:Y:S01]  /*0950*/  F2I.U32.TRUNC.NTZ R3, R3 ;  /* 0x0000000300037305 */ /* 0x000ee2000020f000 */
[----:B------:R-:W-:Y:S02]  /*0960*/  IMAD.MOV.U32 R13, RZ, RZ, -0x1 ;  /* 0xffffffffff0d7424 */ /* 0x000fe400078e00ff */
[----:B------:R-:W-:-:S04]  /*0970*/  IMAD R9, R9, R21, R12 ;  /* 0x0000001509097224 */ /* 0x000fc800078e020c */
[----:B------:R-:W4:Y:S01]  /*0980*/  LDC R18, c[0x0][0x608] ;  /* 0x00018200ff127b82 */ /* 0x000f220000000800 */
[----:B------:R-:W-:Y:S01]  /*0990*/  IMAD.IADD R11, R11, 0x1, R9 ;  /* 0x000000010b0b7824 */ /* 0x000fe200078e0209 */
[----:B0-----:R-:W-:Y:S02]  /*09a0*/  ISETP.NE.U32.AND P0, PT, R22, RZ, PT ;  /* 0x000000ff1600720c */ /* 0x001fe40003f05070 */
[----:B------:R-:W-:Y:S02]  /*09b0*/  I2FP.F32.U32 R9, R8 ;  /* 0x0000000800097245 */ /* 0x000fe40000201000 */
[----:B------:R-:W-:Y:S02]  /*09c0*/  ISETP.NE.AND.EX P0, PT, R23, RZ, PT, P0 ;  /* 0x000000ff1700720c */ /* 0x000fe40003f05300 */
[----:B------:R-:W0:Y:S01]  /*09d0*/  LDC R12, c[0x0][0x658] ;  /* 0x00019600ff0c7b82 */ /* 0x000e220000000800 */
[-C--:B-1----:R-:W-:Y:S01]  /*09e0*/  SHF.R.U64 R16, R10, R14.reuse, R11 ;  /* 0x0000000e0a107219 */ /* 0x082fe2000000120b */
[----:B---3--:R-:W-:Y:S01]  /*09f0*/  IMAD.MOV R10, RZ, RZ, -R3 ;  /* 0x000000ffff0a7224 */ /* 0x008fe200078e0a03 */
[----:B------:R-:W-:-:S05]  /*0a00*/  SHF.R.U32.HI R11, RZ, R14, R11 ;  /* 0x0000000eff0b7219 */ /* 0x000fca000001160b */
[----:B------:R-:W1:Y:S01]  /*0a10*/  LDC R17, c[0x0][0x148] ;  /* 0x00005200ff117b82 */ /* 0x000e620000000800 */
[----:B--2---:R-:W-:Y:S02]  /*0a20*/  IMAD R3, R7, R10, R6 ;  /* 0x0000000a07037224 */ /* 0x004fe400078e0206 */
[----:B------:R-:W-:-:S04]  /*0a30*/  FMUL R7, R9, UR4 ;  /* 0x0000000409077c20 */ /* 0x000fc80008400000 */
[----:B------:R2:W3:Y:S01]  /*0a40*/  F2I.U32.TRUNC.NTZ R15, R7 ;  /* 0x00000007000f7305 */ /* 0x0004e2000020f000 */
[----:B------:R-:W1:Y:S01]  /*0a50*/  LDC R21, c[0x0][0x600] ;  /* 0x00018000ff157b82 */ /* 0x000e620000000800 */
[-CC-:B----4-:R-:W-:Y:S02]  /*0a60*/  SHF.R.U64 R27, R16, R18.reuse, R11.reuse ;  /* 0x00000012101b7219 */ /* 0x190fe4000000120b */
[----:B------:R-:W-:Y:S01]  /*0a70*/  SHF.R.U32.HI R9, RZ, R18, R11 ;  /* 0x00000012ff097219 */ /* 0x000fe2000001160b */
[----:B------:R-:W-:-:S04]  /*0a80*/  IMAD.MOV.U32 R11, RZ, RZ, 0x1 ;  /* 0x00000001ff0b7424 */ /* 0x000fc800078e00ff */
[----:B------:R-:W4:Y:S01]  /*0a90*/  LDC R20, c[0x0][0x648] ;  /* 0x00019200ff147b82 */ /* 0x000f220000000800 */
[-C--:B0-----:R-:W-:Y:S02]  /*0aa0*/  SHF.L.U32 R6, R13, R12.reuse, RZ ;  /* 0x0000000c0d067219 */ /* 0x081fe400000006ff */
[-CC-:B------:R-:W-:Y:S02]  /*0ab0*/  SHF.R.U64 R18, R27, R12.reuse, R9.reuse ;  /* 0x0000000c1b127219 */ /* 0x180fe40000001209 */
[----:B------:R-:W-:Y:S02]  /*0ac0*/  SHF.R.U32.HI R19, RZ, R12, R9 ;  /* 0x0000000cff137219 */ /* 0x000fe40000011609 */
[----:B------:R-:W-:Y:S01]  /*0ad0*/  LOP3.LUT R14, RZ, R6, RZ, 0x33, !PT ;  /* 0x00000006ff0e7212 */ /* 0x000fe200078e33ff */
[----:B------:R-:W0:Y:S01]  /*0ae0*/  LDC R25, c[0x0][0x638] ;  /* 0x00018e00ff197b82 */ /* 0x000e220000000800 */
[----:B------:R-:W-:Y:S01]  /*0af0*/  SHF.L.U32 R9, R11, R12, RZ ;  /* 0x0000000c0b097219 */ /* 0x000fe200000006ff */
[----:B------:R-:W-:-:S02]  /*0b00*/  IMAD.MOV.U32 R6, RZ, RZ, R18 ;  /* 0x000000ffff067224 */ /* 0x000fc400078e0012 */
[----:B--2---:R-:W-:-:S04]  /*0b10*/  IMAD.MOV.U32 R7, RZ, RZ, R19 ;  /* 0x000000ffff077224 */ /* 0x004fc800078e0013 */
[----:B------:R-:W2:Y:S01]  /*0b20*/  LDC R24, c[0x0][0x610] ;  /* 0x00018400ff187b82 */ /* 0x000ea20000000800 */
[----:B---3--:R-:W-:Y:S05]  /*0b30*/  @!P0 BRA `(.L_x_7) ;  /* 0x0000000000288947 */ /* 0x008fea0003800000 */
[----:B------:R-:W3:Y:S02]  /*0b40*/  LDC R13, c[0x0][0x64c] ;  /* 0x00019300ff0d7b82 */ /* 0x000ee40000000800 */
[----:B---3--:R-:W-:-:S05]  /*0b50*/  IADD3 R13, P0, R18, R13, RZ ;  /* 0x0000000d120d7210 */ /* 0x008fca0007f1e0ff */
        /* <DEDUP_REMOVED lines=8> */
.L_x_7:
[----:B----4-:R-:W-:Y:S01]  /*0be0*/  SHF.R.U64 R6, R6, R20, R7 ;  /* 0x0000001406067219 */ /* 0x010fe20000001207 */
[----:B-1----:R-:W-:Y:S01]  /*0bf0*/  VIADD R7, R21, 0xffffffff ;  /* 0xffffffff15077836 */ /* 0x002fe20000000000 */
[----:B------:R-:W-:Y:S01]  /*0c00*/  LOP3.LUT R14, R27, R14, RZ, 0xc0, !PT ;  /* 0x0000000e1b0e7212 */ /* 0x000fe200078ec0ff */
[----:B------:R-:W-:Y:S02]  /*0c10*/  IMAD.MOV R15, RZ, RZ, -R15 ;  /* 0x000000ffff0f7224 */ /* 0x000fe400078e0a0f */
[----:B------:R-:W-:Y:S01]  /*0c20*/  IMAD.MOV R10, RZ, RZ, -R6 ;  /* 0x000000ffff0a7224 */ /* 0x000fe200078e0a06 */
[----:B------:R-:W-:Y:S01]  /*0c30*/  LOP3.LUT R7, R16, R7, RZ, 0xc0, !PT ;  /* 0x0000000710077212 */ /* 0x000fe200078ec0ff */
[----:B------:R-:W-:Y:S02]  /*0c40*/  IMAD R14, R9, R6, R14 ;  /* 0x00000006090e7224 */ /* 0x000fe400078e020e */
[----:B------:R-:W-:Y:S02]  /*0c50*/  @P4 IMAD R3, R17, R15, R8 ;  /* 0x0000000f11034224 */ /* 0x000fe400078e0208 */
[----:B0-----:R-:W-:-:S02]  /*0c60*/  IMAD R6, R10, R25, R18 ;  /* 0x000000190a067224 */ /* 0x001fc400078e0212 */
[----:B--2---:R-:W-:Y:S02]  /*0c70*/  IMAD R3, R14, R24, R3 ;  /* 0x000000180e037224 */ /* 0x004fe400078e0203 */
[----:B------:R-:W-:Y:S02]  /*0c80*/  IMAD R6, R6, R21, R7 ;  /* 0x0000001506067224 */ /* 0x000fe400078e0207 */
[----:B------:R-:W-:-:S03]  /*0c90*/  IMAD.MOV.U32 R9, RZ, RZ, 0x1 ;  /* 0x00000001ff097424 */ /* 0x000fc600078e00ff */
[----:B------:R-:W-:Y:S02]  /*0ca0*/  SEL R12, R6, R3, !P4 ;  /* 0x00000003060c7207 */ /* 0x000fe40006000000 */
[----:B------:R-:W-:-:S07]  /*0cb0*/  SEL R16, R3, R6, !P4 ;  /* 0x0000000603107207 */ /* 0x000fce0006000000 */
.L_x_5:
[----:B------:R-:W-:-:S08]  /*0cc0*/  NOP ;  /* 0x0000000000007918 */ /* 0x000fd00000000000 */
[----:B------:R-:W0:Y:S02]  /*0cd0*/  USETMAXREG.TRY_ALLOC.CTAPOOL UP0, 0xe8 ;  /* 0x000000e8000079c8 */ /* 0x000e240008000600 */
[----:B0-----:R-:W-:-:S13]  /*0ce0*/  PLOP3.LUT P0, PT, PT, PT, UP0, 0x80, 0x0 ;  /* 0x000000000000781c */ /* 0x001fda0003f0f008 */
[----:B------:R-:W-:Y:S05]  /*0cf0*/  @!P0 BRA `(.L_x_5) ;  /* 0xfffffffc00f08947 */ /* 0x000fea000383ffff */
[----:B------:R-:W-:Y:S01]  /*0d00*/  ULDC.64 UR4, c[0x0][0x598] ;  /* 0x0001660000047ab9 */ /* 0x000fe20000000a00 */
[----:B------:R-:W-:Y:S01]  /*0d10*/  ULDC.64 UR16, c[0x0][0x208] ;  /* 0x0000820000107ab9 */ /* 0x000fe20000000a00 */
[----:B------:R-:W-:-:S04]  /*0d20*/  ISETP.NE.U32.AND P0, PT, RZ, UR4, PT ;  /* 0x00000004ff007c0c */ /* 0x000fc8000bf05070 */
[----:B------:R-:W-:-:S13]  /*0d30*/  ISETP.NE.AND.EX P0, PT, RZ, UR5, PT, P0 ;  /* 0x00000005ff007c0c */ /* 0x000fda000bf05300 */
[----:B------:R-:W-:Y:S05]  /*0d40*/  @!P0 BRA `(.L_x_8) ;  /* 0x00000000001c8947 */ /* 0x000fea0003800000 */
[----:B------:R-:W0:Y:S02]  /*0d50*/  LDC.64 R6, c[0x0][0x598] ;  /* 0x00016600ff067b82 */ /* 0x000e240000000a00 */
[----:B0-----:R-:W2:Y:S02]  /*0d60*/  LDG.E.64 R6, desc[UR16][R6.64] ;  /* 0x0000001006067981 */ /* 0x001ea4000c1e1b00 */
[----:B--2---:R-:W-:-:S04]  /*0d70*/  ISETP.NE.U32.AND P0, PT, R6, RZ, PT ;  /* 0x000000ff0600720c */ /* 0x004fc80003f05070 */
[----:B------:R-:W-:-:S13]  /*0d80*/  ISETP.NE.AND.EX P0, PT, R7, RZ, PT, P0 ;  /* 0x000000ff0700720c */ /* 0x000fda0003f05300 */
[----:B------:R-:W-:Y:S05]  /*0d90*/  @!P0 BRA `(.L_x_8) ;  /* 0x0000000000088947 */ /* 0x000fea0003800000 */
[----:B------:R0:W5:Y:S01]  /*0da0*/  LD.E R3, desc[UR16][R6.64] ;  /* 0x0000001006037980 */ /* 0x000162000c101900 */
[----:B------:R-:W-:Y:S05]  /*0db0*/  BRA `(.L_x_9) ;  /* 0x0000000000207947 */ /* 0x000fea0003800000 */
.L_x_8:
[----:B------:R-:W-:Y:S02]  /*0dc0*/  ULDC.64 UR4, c[0x0][0x588] ;  /* 0x0001620000047ab9 */ /* 0x000fe40000000a00 */
[----:B------:R-:W-:-:S04]  /*0dd0*/  ISETP.NE.U32.AND P0, PT, RZ, UR4, PT ;  /* 0x00000004ff007c0c */ /* 0x000fc8000bf05070 */
[----:B------:R-:W-:-:S13]  /*0de0*/  ISETP.NE.AND.EX P0, PT, RZ, UR5, PT, P0 ;  /* 0x00000005ff007c0c */ /* 0x000fda000bf05300 */
[----:B------:R-:W-:Y:S05]  /*0df0*/  @!P0 BRA `(.L_x_10) ;  /* 0x00000000000c8947 */ /* 0x000fea0003800000 */
[----:B------:R-:W0:Y:S02]  /*0e00*/  LDC.64 R6, c[0x0][0x588] ;  /* 0x00016200ff067b82 */ /* 0x000e240000000a00 */
[----:B0-----:R1:W5:Y:S01]  /*0e10*/  LDG.E R3, desc[UR16][R6.64] ;  /* 0x0000001006037981 */ /* 0x001362000c1e1900 */
[----:B------:R-:W-:Y:S05]  /*0e20*/  BRA `(.L_x_9) ;  /* 0x0000000000047947 */ /* 0x000fea0003800000 */
.L_x_10:
[----:B------:R-:W2:Y:S02]  /*0e30*/  LDC R3, c[0x0][0x580] ;  /* 0x00016000ff037b82 */ /* 0x000ea40000000800 */
.L_x_9:
[----:B------:R-:W-:Y:S02]  /*0e40*/  ULDC.64 UR4, c[0x0][0x5a0] ;  /* 0x0001680000047ab9 */ /* 0x000fe40000000a00 */
[----:B------:R-:W-:-:S04]  /*0e50*/  ISETP.NE.U32.AND P0, PT, RZ, UR4, PT ;  /* 0x00000004ff007c0c */ /* 0x000fc8000bf05070 */
[----:B------:R-:W-:-:S13]  /*0e60*/  ISETP.NE.AND.EX P0, PT, RZ, UR5, PT, P0 ;  /* 0x00000005ff007c0c */ /* 0x000fda000bf05300 */
[----:B------:R-:W-:Y:S05]  /*0e70*/  @!P0 BRA `(.L_x_11) ;  /* 0x00000000001c8947 */ /* 0x000fea0003800000 */
[----:B01----:R-:W0:Y:S02]  /*0e80*/  LDC.64 R6, c[0x0][0x5a0] ;  /* 0x00016800ff067b82 */ /* 0x003e240000000a00 */
[----:B0-----:R-:W3:Y:S02]  /*0e90*/  LDG.E.64 R6, desc[UR16][R6.64] ;  /* 0x0000001006067981 */ /* 0x001ee4000c1e1b00 */
[----:B---3--:R-:W-:-:S04]  /*0ea0*/  ISETP.NE.U32.AND P0, PT, R6, RZ, PT ;  /* 0x000000ff0600720c */ /* 0x008fc80003f05070 */
[----:B------:R-:W-:-:S13]  /*0eb0*/  ISETP.NE.AND.EX P0, PT, R7, RZ, PT, P0 ;  /* 0x000000ff0700720c */ /* 0x000fda0003f05300 */
[----:B------:R-:W-:Y:S05]  /*0ec0*/  @!P0 BRA `(.L_x_11) ;  /* 0x0000000000088947 */ /* 0x000fea0003800000 */
[----:B------:R0:W5:Y:S01]  /*0ed0*/  LD.E R10, desc[UR16][R6.64] ;  /* 0x00000010060a7980 */ /* 0x000162000c101900 */
[----:B------:R-:W-:Y:S05]  /*0ee0*/  BRA `(.L_x_12) ;  /* 0x0000000000207947 */ /* 0x000fea0003800000 */
.L_x_11:
[----:B------:R-:W-:Y:S02]  /*0ef0*/  ULDC.64 UR4, c[0x0][0x590] ;  /* 0x0001640000047ab9 */ /* 0x000fe40000000a00 */
[----:B------:R-:W-:-:S04]  /*0f00*/  ISETP.NE.U32.AND P0, PT, RZ, UR4, PT ;  /* 0x00000004ff007c0c */ /* 0x000fc8000bf05070 */
[----:B------:R-:W-:-:S13]  /*0f10*/  ISETP.NE.AND.EX P0, PT, RZ, UR5, PT, P0 ;  /* 0x00000005ff007c0c */ /* 0x000fda000bf05300 */
[----:B------:R-:W-:Y:S05]  /*0f20*/  @!P0 BRA `(.L_x_13) ;  /* 0x00000000000c8947 */ /* 0x000fea0003800000 */
[----:B------:R-:W3:Y:S02]  /*0f30*/  LDC.64 R10, c[0x0][0x590] ;  /* 0x00016400ff0a7b82 */ /* 0x000ee40000000a00 */
[----:B---3--:R3:W5:Y:S01]  /*0f40*/  LDG.E R10, desc[UR16][R10.64] ;  /* 0x000000100a0a7981 */ /* 0x008762000c1e1900 */
[----:B------:R-:W-:Y:S05]  /*0f50*/  BRA `(.L_x_12) ;  /* 0x0000000000047947 */ /* 0x000fea0003800000 */
.L_x_13:
[----:B------:R-:W4:Y:S02]  /*0f60*/  LDC R10, c[0x0][0x584] ;  /* 0x00016100ff0a7b82 */ /* 0x000f240000000800 */
.L_x_12:
[----:B------:R-:W-:-:S13]  /*0f70*/  LOP3.LUT P0, RZ, R9, 0xff, RZ, 0xc0, !PT ;  /* 0x000000ff09ff7812 */ /* 0x000fda000780c0ff */
[----:B------:R-:W-:Y:S05]  /*0f80*/  @!P0 EXIT ;  /* 0x000000000000894d */ /* 0x000fea0003800000 */
[----:B------:R-:W-:Y:S01]  /*0f90*/  ULDC UR4, c[0x0][0x28c] ;  /* 0x0000a30000047ab9 */ /* 0x000fe20000000800 */
[----:B------:R-:W-:Y:S01]  /*0fa0*/  LOP3.LUT R80, R4, 0x1, RZ, 0xfc, !PT ;  /* 0x0000000104507812 */ /* 0x000fe200078efcff */
[----:B------:R-:W-:-:S04]  /*0fb0*/  UIADD3 UR4, UR4, 0x7f, URZ ;  /* 0x0000007f04047890 */ /* 0x000fc8000fffe03f */
[----:B------:R-:W-:-:S04]  /*0fc0*/  USHF.R.S32.HI UR5, URZ, 0x1f, UR4 ;  /* 0x0000001f3f057899 */ /* 0x000fc80008011404 */
[----:B------:R-:W-:-:S03]  /*0fd0*/  ULEA.HI UR5, UR5, UR4, URZ, 0x7 ;  /* 0x0000000405057291 */ /* 0x000fc6000f8f383f */
[----:B------:R-:W-:Y:S01]  /*0fe0*/  UMOV UR4, URZ ;  /* 0x0000003f00047c82 */ /* 0x000fe20008000000 */
[----:B------:R-:W-:-:S03]  /*0ff0*/  USHF.R.S32.HI UR9, URZ, 0x7, UR5 ;  /* 0x000000073f097899 */ /* 0x000fc60008011405 */
[----:B------:R-:W-:-:S09]  /*1000*/  UMOV UR5, URZ ;  /* 0x0000003f00057c82 */ /* 0x000fd20008000000 */
.L_x_102:
[----:B01----:R-:W-:Y:S01]  /*1010*/  LOP3.LUT R6, R2, 0x80, RZ, 0xc0, !PT ;  /* 0x0000008002067812 */ /* 0x003fe200078ec0ff */
[----:B------:R-:W0:Y:S01]  /*1020*/  S2UR UR13, SR_CgaCtaId ;  /* 0x00000000000d79c3 */ /* 0x000e220000008800 */
[----:B------:R-:W-:Y:S01]  /*1030*/  UMOV UR12, 0x400 ;  /* 0x00000400000c7882 */ /* 0x000fe20000000000 */
[----:B------:R-:W-:Y:S01]  /*1040*/  UMOV UR6, URZ ;  /* 0x0000003f00067c82 */ /* 0x000fe20008000000 */
[----:B------:R-:W-:Y:S01]  /*1050*/  SHF.R.U32.HI R6, RZ, 0x7, R6 ;  /* 0x00000007ff067819 */ /* 0x000fe20000011606 */
[----:B------:R-:W-:Y:S01]  /*1060*/  UMOV UR7, URZ ;  /* 0x0000003f00077c82 */ /* 0x000fe20008000000 */
[----:B------:R-:W-:Y:S01]  /*1070*/  UMOV UR18, UR5 ;  /* 0x0000000500127c82 */ /* 0x000fe20008000000 */
[----:B------:R-:W-:Y:S01]  /*1080*/  CS2R R14, SRZ ;  /* 0x00000000000e7805 */ /* 0x000fe2000001ff00 */
[----:B---3--:R-:W-:Y:S01]  /*1090*/  IMAD.MOV.U32 R11, RZ, RZ, RZ ;  /* 0x000000ffff0b7224 */ /* 0x008fe200078e00ff */
[----:B------:R-:W1:Y:S01]  /*10a0*/  LDC R7, c[0x0][0x28c] ;  /* 0x0000a300ff077b82 */ /* 0x000e620000000800 */
[----:B------:R-:W3:Y:S01]  /*10b0*/  SHFL.IDX PT, R6, R6, RZ, 0x1f ;  /* 0x00001fff06067589 */ /* 0x000ee200000e0000 */
[----:B------:R-:W-:-:S02]  /*10c0*/  CS2R R18, SRZ ;  /* 0x0000000000127805 */ /* 0x000fc4000001ff00 */
[----:B------:R-:W-:Y:S02]  /*10d0*/  CS2R R20, SRZ ;  /* 0x0000000000147805 */ /* 0x000fe4000001ff00 */
[----:B------:R-:W-:Y:S02]  /*10e0*/  CS2R R22, SRZ ;  /* 0x0000000000167805 */ /* 0x000fe4000001ff00 */
[----:B------:R-:W-:Y:S02]  /*10f0*/  CS2R R56, SRZ ;  /* 0x0000000000387805 */ /* 0x000fe4000001ff00 */
[----:B------:R-:W-:Y:S02]  /*1100*/  CS2R R58, SRZ ;  /* 0x00000000003a7805 */ /* 0x000fe4000001ff00 */
[----:B------:R-:W-:Y:S02]  /*1110*/  CS2R R60, SRZ ;  /* 0x00000000003c7805 */ /* 0x000fe4000001ff00 */
[----:B------:R-:W-:-:S02]  /*1120*/  CS2R R62, SRZ ;  /* 0x00000000003e7805 */ /* 0x000fc4000001ff00 */
[----:B------:R-:W-:Y:S02]  /*1130*/  CS2R R64, SRZ ;  /* 0x0000000000407805 */ /* 0x000fe4000001ff00 */
[----:B------:R-:W-:Y:S01]  /*1140*/  CS2R R66, SRZ ;  /* 0x0000000000427805 */ /* 0x000fe2000001ff00 */
[----:B------:R-:W-:Y:S01]  /*1150*/  IMAD.MOV.U32 R68, RZ, RZ, RZ ;  /* 0x000000ffff447224 */ /* 0x000fe200078e00ff */
[----:B------:R-:W-:Y:S02]  /*1160*/  CS2R R70, SRZ ;  /* 0x0000000000467805 */ /* 0x000fe4000001ff00 */
[----:B------:R-:W-:Y:S02]  /*1170*/  CS2R R72, SRZ ;  /* 0x0000000000487805 */ /* 0x000fe4000001ff00 */
[----:B------:R-:W-:Y:S02]  /*1180*/  CS2R R74, SRZ ;  /* 0x00000000004a7805 */ /* 0x000fe4000001ff00 */
[----:B------:R-:W-:-:S02]  /*1190*/  CS2R R76, SRZ ;  /* 0x00000000004c7805 */ /* 0x000fc4000001ff00 */
[----:B------:R-:W-:Y:S01]  /*11a0*/  CS2R R78, SRZ ;  /* 0x00000000004e7805 */ /* 0x000fe2000001ff00 */
[----:B------:R-:W-:Y:S01]  /*11b0*/  IMAD.U32 R9, RZ, RZ, UR4 ;  /* 0x00000004ff097e24 */ /* 0x000fe2000f8e00ff */
[----:B------:R-:W-:Y:S02]  /*11c0*/  CS2R R24, SRZ ;  /* 0x0000000000187805 */ /* 0x000fe4000001ff00 */
[----:B------:R-:W-:Y:S02]  /*11d0*/  CS2R R26, SRZ ;  /* 0x00000000001a7805 */ /* 0x000fe4000001ff00 */
[----:B------:R-:W-:Y:S02]  /*11e0*/  CS2R R28, SRZ ;  /* 0x00000000001c7805 */ /* 0x000fe4000001ff00 */
[----:B------:R-:W-:Y:S02]  /*11f0*/  CS2R R30, SRZ ;  /* 0x00000000001e7805 */ /* 0x000fe4000001ff00 */
[----:B------:R-:W-:-:S02]  /*1200*/  CS2R R32, SRZ ;  /* 0x0000000000207805 */ /* 0x000fc4000001ff00 */
[----:B------:R-:W-:Y:S02]  /*1210*/  CS2R R34, SRZ ;  /* 0x0000000000227805 */ /* 0x000fe4000001ff00 */
[----:B-1----:R-:W-:Y:S02]  /*1220*/  ISETP.GE.AND P0, PT, R7, 0x1, PT ;  /* 0x000000010700780c */ /* 0x002fe40003f06270 */
[----:B------:R-:W-:Y:S02]  /*1230*/  CS2R R36, SRZ ;  /* 0x0000000000247805 */ /* 0x000fe4000001ff00 */
[----:B---3--:R-:W-:Y:S02]  /*1240*/  R2UR UR8, R6 ;  /* 0x00000000060872ca */ /* 0x008fe400000e0000 */
[----:B------:R-:W-:Y:S02]  /*1250*/  CS2R R38, SRZ ;  /* 0x0000000000267805 */ /* 0x000fe4000001ff00 */
[----:B------:R-:W-:-:S02]  /*1260*/  CS2R R40, SRZ ;  /* 0x0000000000287805 */ /* 0x000fc4000001ff00 */
[----:B------:R-:W-:Y:S02]  /*1270*/  CS2R R42, SRZ ;  /* 0x00000000002a7805 */ /* 0x000fe4000001ff00 */
[----:B------:R-:W-:Y:S02]  /*1280*/  CS2R R44, SRZ ;  /* 0x00000000002c7805 */ /* 0x000fe4000001ff00 */
[----:B------:R-:W-:Y:S02]  /*1290*/  CS2R R46, SRZ ;  /* 0x00000000002e7805 */ /* 0x000fe4000001ff00 */
[----:B------:R-:W-:Y:S02]  /*12a0*/  CS2R R48, SRZ ;  /* 0x0000000000307805 */ /* 0x000fe4000001ff00 */
[----:B------:R-:W-:Y:S02]  /*12b0*/  CS2R R50, SRZ ;  /* 0x0000000000327805 */ /* 0x000fe4000001ff00 */
[----:B------:R-:W-:-:S02]  /*12c0*/  CS2R R52, SRZ ;  /* 0x0000000000347805 */ /* 0x000fc4000001ff00 */
[----:B------:R-:W-:Y:S01]  /*12d0*/  CS2R R54, SRZ ;  /* 0x0000000000367805 */ /* 0x000fe2000001ff00 */
[----:B------:R-:W-:-:S04]  /*12e0*/  ULEA.HI UR10, UR8, UR8, URZ, 0x1 ;  /* 0x00000008080a7291 */ /* 0x000fc8000f8f083f */
[----:B------:R-:W-:Y:S02]  /*12f0*/  ULOP3.LUT UR11, UR10, 0x7fffe, URZ, 0xc0, !UPT ;  /* 0x0007fffe0a0b7892 */ /* 0x000fe4000f8ec03f */
[----:B0-----:R-:W-:Y:S02]  /*1300*/  ULEA UR10, UR13, UR12, 0x18 ;  /* 0x0000000c0d0a7291 */ /* 0x001fe4000f8ec03f */
[----:B------:R-:W-:-:S03]  /*1310*/  UIADD3 UR11, UR8, -UR11, URZ ;  /* 0x8000000b080b7290 */ /* 0x000fc6000fffe03f */
[----:B------:R-:W-:Y:S01]  /*1320*/  UMOV UR8, URZ ;  /* 0x0000003f00087c82 */ /* 0x000fe20008000000 */
[----:B------:R-:W-:-:S04]  /*1330*/  ULEA UR11, UR11, UR10, 0xd ;  /* 0x0000000a0b0b7291 */ /* 0x000fc8000f8e683f */
[----:B------:R-:W-:-:S04]  /*1340*/  UIADD3 UR11, UR11, 0x180, URZ ;  /* 0x000001800b0b7890 */ /* 0x000fc8000fffe03f */
[----:B------:R-:W-:-:S04]  /*1350*/  USHF.R.U32.HI UR11, URZ, 0x4, UR11 ;  /* 0x000000043f0b7899 */ /* 0x000fc8000801160b */
[----:B------:R-:W-:Y:S01]  /*1360*/  ULOP3.LUT UR11, UR11, 0x3fff, URZ, 0xc0, !UPT ;  /* 0x00003fff0b0b7892 */ /* 0x000fe2000f8ec03f */
[----:B-----5:R-:W-:Y:S11]  /*1370*/  @!P0 BRA `(.L_x_14) ;  /* 0x0000000400a08947 */ /* 0x020ff60003800000 */
[----:B------:R-:W-:-:S13]  /*1380*/  ISETP.NE.AND P1, PT, R80, 0x3, PT ;  /* 0x000000035000780c */ /* 0x000fda0003f25270 */
[----:B------:R-:W-:Y:S05]  /*1390*/  @!P1 BRA `(.L_x_15) ;  /* 0x0000000000049947 */ /* 0x000fea0003800000 */
[----:B------:R-:W-:Y:S01]  /*13a0*/  BPT.TRAP 0x1 ;  /* 0x000000040000795c */ /* 0x000fe20000300000 */
.L_x_15:
[----:B------:R-:W-:Y:S01]  /*13b0*/  ULEA UR6, UR5, UR10, 0x3 ;  /* 0x0000000a05067291 */ /* 0x000fe2000f8e183f */
[----:B------:R-:W-:-:S05]  /*13c0*/  IMAD.U32 R6, RZ, RZ, UR4 ;  /* 0x00000004ff067e24 */ /* 0x000fca000f8e00ff */
[----:B------:R-:W-:-:S04]  /*13d0*/  SHF.L.U32 R6, R6, 0x1f, RZ ;  /* 0x0000001f06067819 */ /* 0x000fc800000006ff */
[----:B------:R0:W1:Y:S01]  /*13e0*/  SYNCS.PHASECHK.TRANS64.TRYWAIT P0, [UR6], R6 ;  /* 0x00000006ff0075a7 */ /* 0x0000620008000146 */
[----:B------:R-:W-:Y:S05]  /*13f0*/  @!P1 BRA `(.L_x_16) ;  /* 0x0000000000049947 */ /* 0x000fea0003800000 */
[----:B------:R-:W-:Y:S01]  /*1400*/  BPT.TRAP 0x1 ;  /* 0x000000040000795c */ /* 0x000fe20000300000 */
.L_x_16:
[----:B-1----:R-:W-:Y:S05]  /*1410*/  @P0 BRA `(.L_x_17) ;  /* 0x0000000000080947 */ /* 0x002fea0003800000 */
[----:B------:R-:W1:Y:S02]  /*1420*/  SYNCS.PHASECHK.TRANS64.TRYWAIT P0, [UR6], R6 ;  /* 0x00000006ff0075a7 */ /* 0x000e640008000146 */
[----:B-1----:R-:W-:Y:S05]  /*1430*/  @!P0 BRA `(.L_x_18) ;  /* 0x0000005800648947 */ /* 0x002fea0003800000 */
.L_x_17:
[----:B------:R-:W-:Y:S01]  /*1440*/  UIADD3 UR6, UR10, 0x24180, URZ ;  /* 0x000241800a067890 */ /* 0x000fe2000fffe03f */
[----:B------:R-:W-:Y:S01]  /*1450*/  WARPGROUP.ARRIVE ;  /* 0x00000000000079c5 */ /* 0x000fe20000000000 */
[----:B------:R-:W-:Y:S01]  /*1460*/  ULOP3.LUT UR8, UR11, 0x10000, URZ, 0xfc, !UPT ;  /* 0x000100000b087892 */ /* 0x000fe2000f8efc3f */
[----:B------:R-:W-:Y:S01]  /*1470*/  CS2R R14, SRZ ;  /* 0x00000000000e7805 */ /* 0x000fe2000001ff00 */
[----:B------:R-:W-:Y:S01]  /*1480*/  USHF.R.U32.HI UR6, URZ, 0x4, UR6 ;  /* 0x000000043f067899 */ /* 0x000fe20008011606 */
[----:B------:R-:W-:Y:S01]  /*1490*/  IMAD.MOV.U32 R11, RZ, RZ, RZ ;  /* 0x000000ffff0b7224 */ /* 0x000fe200078e00ff */
[----:B------:R-:W-:Y:S01]  /*14a0*/  UMOV UR13, 0x40000040 ;  /* 0x40000040000d7882 */ /* 0x000fe20000000000 */
[----:B------:R-:W-:Y:S01]  /*14b0*/  UMOV UR15, 0x40000040 ;  /* 0x40000040000f7882 */ /* 0x000fe20000000000 */
[----:B------:R-:W-:Y:S01]  /*14c0*/  ULOP3.LUT UR6, UR6, 0x3fff, URZ, 0xc0, !UPT ;  /* 0x00003fff06067892 */ /* 0x000fe2000f8ec03f */
[----:B------:R-:W-:Y:S02]  /*14d0*/  CS2R R18, SRZ ;  /* 0x0000000000127805 */ /* 0x000fe4000001ff00 */
[----:B------:R-:W-:-:S02]  /*14e0*/  CS2R R20, SRZ ;  /* 0x0000000000147805 */ /* 0x000fc4000001ff00 */
[----:B------:R-:W-:Y:S01]  /*14f0*/  CS2R R22, SRZ ;  /* 0x0000000000167805 */ /* 0x000fe2000001ff00 */
[----:B------:R-:W-:Y:S01]  /*1500*/  ULOP3.LUT UR7, UR6, 0x10000, URZ, 0xfc, !UPT ;  /* 0x0001000006077892 */ /* 0x000fe2000f8efc3f */
[----:B------:R-:W-:Y:S01]  /*1510*/  CS2R R56, SRZ ;  /* 0x0000000000387805 */ /* 0x000fe2000001ff00 */
[----:B------:R-:W-:Y:S01]  /*1520*/  ULEA UR6, UR5, UR8, 0xa ;  /* 0x0000000805067291 */ /* 0x000fe2000f8e503f */
[----:B------:R-:W-:Y:S01]  /*1530*/  CS2R R58, SRZ ;  /* 0x00000000003a7805 */ /* 0x000fe2000001ff00 */
[----:B------:R-:W-:Y:S01]  /*1540*/  ULEA UR7, UR5, UR7, 0x9 ;  /* 0x0000000705077291 */ /* 0x000fe2000f8e483f */
[----:B------:R-:W-:Y:S02]  /*1550*/  CS2R R60, SRZ ;  /* 0x00000000003c7805 */ /* 0x000fe4000001ff00 */
[----:B------:R-:W-:Y:S02]  /*1560*/  CS2R R62, SRZ ;  /* 0x00000000003e7805 */ /* 0x000fe4000001ff00 */
[----:B------:R-:W-:-:S02]  /*1570*/  CS2R R64, SRZ ;  /* 0x0000000000407805 */ /* 0x000fc4000001ff00 */
[----:B------:R-:W-:Y:S01]  /*1580*/  CS2R R66, SRZ ;  /* 0x0000000000427805 */ /* 0x000fe2000001ff00 */
[----:B------:R-:W-:Y:S01]  /*1590*/  UMOV UR12, UR6 ;  /* 0x00000006000c7c82 */ /* 0x000fe20008000000 */
[----:B------:R-:W-:Y:S01]  /*15a0*/  IMAD.MOV.U32 R68, RZ, RZ, RZ ;  /* 0x000000ffff447224 */ /* 0x000fe200078e00ff */
[----:B------:R-:W-:Y:S01]  /*15b0*/  UMOV UR14, UR7 ;  /* 0x00000007000e7c82 */ /* 0x000fe20008000000 */
[----:B------:R-:W-:Y:S01]  /*15c0*/  CS2R R70, SRZ ;  /* 0x0000000000467805 */ /* 0x000fe2000001ff00 */
[----:B------:R-:W-:Y:S01]  /*15d0*/  QGMMA.64x64x32.F32.E4M3.E4M3 R24, gdesc[UR12], RZ, !UPT ;  /* 0x00e000000c1879f3 */ /* 0x000fe2000c7008ff */
[----:B------:R-:W-:Y:S01]  /*15e0*/  UIADD3 UR12, UR6, 0x2, URZ ;  /* 0x00000002060c7890 */ /* 0x000fe2000fffe03f */
[----:B------:R-:W-:Y:S01]  /*15f0*/  CS2R R72, SRZ ;  /* 0x0000000000487805 */ /* 0x000fe2000001ff00 */
[----:B------:R-:W-:Y:S01]  /*1600*/  UIADD3 UR14, UR7, 0x2, URZ ;  /* 0x00000002070e7890 */ /* 0x000fe2000fffe03f */
[----:B------:R-:W-:Y:S01]  /*1610*/  CS2R R74, SRZ ;  /* 0x00000000004a7805 */ /* 0x000fe2000001ff00 */
[----:B------:R-:W-:Y:S01]  /*1620*/  UMOV UR13, 0x40000040 ;  /* 0x40000040000d7882 */ /* 0x000fe20000000000 */
[----:B------:R-:W-:Y:S01]  /*1630*/  UMOV UR15, 0x40000040 ;  /* 0x40000040000f7882 */ /* 0x000fe20000000000 */
[----:B------:R-:W-:-:S02]  /*1640*/  CS2R R76, SRZ ;  /* 0x00000000004c7805 */ /* 0x000fc4000001ff00 */
[----:B------:R-:W-:-:S03]  /*1650*/  CS2R R78, SRZ ;  /* 0x00000000004e7805 */ /* 0x000fc6000001ff00 */
[----:B------:R-:W-:Y:S01]  /*1660*/  QGMMA.64x64x32.F32.E4M3.E4M3 R24, gdesc[UR12], R24 ;  /* 0x00e000000c1879f3 */ /* 0x000fe20008700818 */
[----:B------:R-:W-:Y:S02]  /*1670*/  UIADD3 UR12, UR6, 0x4, URZ ;  /* 0x00000004060c7890 */ /* 0x000fe4000fffe03f */
[----:B------:R-:W-:Y:S01]  /*1680*/  UIADD3 UR14, UR7, 0x4, URZ ;  /* 0x00000004070e7890 */ /* 0x000fe2000fffe03f */
[----:B------:R-:W-:Y:S01]  /*1690*/  UMOV UR13, 0x40000040 ;  /* 0x40000040000d7882 */ /* 0x000fe20000000000 */
[----:B------:R-:W-:-:S07]  /*16a0*/  UMOV UR15, 0x40000040 ;  /* 0x40000040000f7882 */ /* 0x000fce0000000000 */
[----:B------:R-:W-:Y:S01]  /*16b0*/  QGMMA.64x64x32.F32.E4M3.E4M3 R24, gdesc[UR12], R24 ;  /* 0x00e000000c1879f3 */ /* 0x000fe20008700818 */
[----:B------:R-:W-:Y:S02]  /*16c0*/  UIADD3 UR14, UR7, 0x6, URZ ;  /* 0x00000006070e7890 */ /* 0x000fe4000fffe03f */
[----:B------:R-:W-:Y:S01]  /*16d0*/  UIADD3 UR12, UR6, 0x6, URZ ;  /* 0x00000006060c7890 */ /* 0x000fe2000fffe03f */
[----:B------:R-:W-:Y:S01]  /*16e0*/  ULDC UR7, c[0x0][0x50c] ;  /* 0x0001430000077ab9 */ /* 0x000fe20000000800 */
[----:B------:R-:W-:Y:S01]  /*16f0*/  UMOV UR13, 0x40000040 ;  /* 0x40000040000d7882 */ /* 0x000fe20000000000 */
[----:B------:R-:W-:Y:S01]  /*1700*/  UISETP.NE.AND UP0, UPT, UR7, 0x4, UPT ;  /* 0x000000040700788c */ /* 0x000fe2000bf05270 */
[----:B------:R-:W-:Y:S01]  /*1710*/  UMOV UR15, 0x40000040 ;  /* 0x40000040000f7882 */ /* 0x000fe20000000000 */
[----:B------:R-:W-:Y:S02]  /*1720*/  UMOV UR6, 0x4 ;  /* 0x0000000400067882 */ /* 0x000fe40000000000 */
[----:B------:R-:W-:-:S06]  /*1730*/  USEL UR7, URZ, 0x1, UP0 ;  /* 0x000000013f077887 */ /* 0x000fcc0008000000 */
[----:B------:R-:W-:Y:S01]  /*1740*/  ISETP.NE.AND P0, PT, RZ, UR7, PT ;  /* 0x00000007ff007c0c */ /* 0x000fe2000bf05270 */
[----:B------:R-:W-:-:S12]  /*1750*/  QGMMA.64x64x32.F32.E4M3.E4M3 R24, gdesc[UR12], R24, gsb0 ;  /* 0x00e000000c1879f3 */ /* 0x000fd80008000818 */
[----:B------:R-:W-:Y:S05]  /*1760*/  @!P0 BRA `(.L_x_19) ;  /* 0x0000000000888947 */ /* 0x000fea0003800000 */
[----:B------:R-:W-:Y:S02]  /*1770*/  WARPGROUP.DEPBAR.LE gsb0, 0x0 ;  /* 0x00008000000079c5 */ /* 0x000fe40000010000 */
[----:B------:R-:W-:-:S01]  /*1780*/  FADD R79, RZ, R24 ;  /* 0x00000018ff4f7221 */ /* 0x000fc20000000000 */
[----:B------:R-:W-:Y:S01]  /*1790*/  FADD R78, RZ, R25 ;  /* 0x00000019ff4e7221 */ /* 0x000fe20000000000 */
        /* <DEDUP_REMOVED lines=30> */
[----:B------:R-:W-:-:S06]  /*1980*/  UMOV UR6, URZ ;  /* 0x0000003f00067c82 */ /* 0x000fcc0008000000 */
.L_x_19:
[----:B------:R-:W-:-:S04]  /*1990*/  UIADD3 UR18, UR5, 0x1, URZ ;  /* 0x0000000105127890 */ /* 0x000fc8000fffe03f */
[----:B------:R-:W-:-:S04]  /*19a0*/  UISETP.NE.AND UP0, UPT, UR18, 0x9, UPT ;  /* 0x000000091200788c */ /* 0x000fc8000bf05270 */
[----:B------:R-:W-:Y:S02]  /*19b0*/  USEL UR8, URZ, 0x1, UP0 ;  /* 0x000000013f087887 */ /* 0x000fe40008000000 */
[----:B------:R-:W-:Y:S02]  /*19c0*/  USEL UR18, UR18, URZ, UP0 ;  /* 0x0000003f12127287 */ /* 0x000fe40008000000 */
[----:B------:R-:W-:-:S06]  /*19d0*/  ULOP3.LUT UR8, UR4, UR8, URZ, 0x3c, !UPT ;  /* 0x0000000804087292 */ /* 0x000fcc000f8e3c3f */
[----:B------:R-:W-:Y:S01]  /*19e0*/  IMAD.U32 R9, RZ, RZ, UR8 ;  /* 0x00000008ff097e24 */ /* 0x000fe2000f8e00ff */
[----:B------:R-:W-:-:S06]  /*19f0*/  UMOV UR8, 0x1 ;  /* 0x0000000100087882 */ /* 0x000fcc0000000000 */
.L_x_14:
[----:B------:R-:W-:-:S04]  /*1a00*/  UISETP.LT.AND UP0, UPT, UR9, 0x1, UPT ;  /* 0x000000010900788c */ /* 0x000fc8000bf01270 */
[----:B------:R-:W-:-:S04]  /*1a10*/  USEL UR12, UR9, 0x1, UP0 ;  /* 0x00000001090c7887 */ /* 0x000fc80008000000 */
[----:B------:R-:W-:-:S04]  /*1a20*/  UIADD3 UR12, UR9, -UR12, URZ ;  /* 0x8000000c090c7290 */ /* 0x000fc8000fffe03f */
[----:B------:R-:W-:-:S06]  /*1a30*/  UISETP.GE.AND UP0, UPT, UR12, 0x1, UPT ;  /* 0x000000010c00788c */ /* 0x000fcc000bf06270 */
[----:B------:R-:W-:-:S13]  /*1a40*/  PLOP3.LUT P0, PT, PT, PT, UP0, 0x80, 0x0 ;  /* 0x000000000000781c */ /* 0x000fda0003f0f008 */
[----:B------:R-:W-:Y:S05]  /*1a50*/  @!P0 BRA `(.L_x_20) ;  /* 0x0000000400b48947 */ /* 0x000fea0003800000 */
[----:B01----:R-:W-:Y:S01]  /*1a60*/  IMAD.U32 R6, RZ, RZ, UR12 ;  /* 0x0000000cff067e24 */ /* 0x003fe2000f8e00ff */
[----:B------:R-:W-:Y:S01]  /*1a70*/  UMOV UR19, UR5 ;  /* 0x0000000500137c82 */ /* 0x000fe20008000000 */
[----:B------:R-:W-:-:S05]  /*1a80*/  ULDC UR20, c[0x0][0x50c] ;  /* 0x0001430000147ab9 */ /* 0x000fca0000000800 */
.L_x_28:
[----:B------:R-:W-:-:S13]  /*1a90*/  ISETP.NE.AND P1, PT, R80, 0x3, PT ;  /* 0x000000035000780c */ /* 0x000fda0003f25270 */
[----:B01----:R-:W-:Y:S05]  /*1aa0*/  @!P1 BRA `(.L_x_21) ;  /* 0x0000000000049947 */ /* 0x003fea0003800000 */
[----:B------:R-:W-:Y:S01]  /*1ab0*/  BPT.TRAP 0x1 ;  /* 0x000000040000795c */ /* 0x000fe20000300000 */
.L_x_21:
[----:B------:R-:W0:Y:S01]  /*1ac0*/  S2UR UR12, SR_CgaCtaId ;  /* 0x00000000000c79c3 */ /* 0x000e220000008800 */
[----:B------:R-:W-:Y:S01]  /*1ad0*/  UMOV UR10, 0x400 ;  /* 0x00000400000a7882 */ /* 0x000fe20000000000 */
[----:B------:R-:W-:Y:S01]  /*1ae0*/  SHF.L.U32 R7, R9, 0x1f, RZ ;  /* 0x0000001f09077819 */ /* 0x000fe200000006ff */
[----:B0-----:R-:W-:-:S04]  /*1af0*/  ULEA UR10, UR12, UR10, 0x18 ;  /* 0x0000000a0c0a7291 */ /* 0x001fc8000f8ec03f */
[----:B------:R-:W-:-:S09]  /*1b00*/  ULEA UR12, UR18, UR10, 0x3 ;  /* 0x0000000a120c7291 */ /* 0x000fd2000f8e183f */
[----:B------:R0:W1:Y:S01]  /*1b10*/  SYNCS.PHASECHK.TRANS64.TRYWAIT P0, [UR12], R7 ;  /* 0x00000007ff0075a7 */ /* 0x000062000800014c */
[----:B------:R-:W-:Y:S05]  /*1b20*/  @!P1 BRA `(.L_x_22) ;  /* 0x0000000000049947 */ /* 0x000fea0003800000 */
[----:B------:R-:W-:Y:S01]  /*1b30*/  BPT.TRAP 0x1 ;  /* 0x000000040000795c */ /* 0x000fe20000300000 */
.L_x_22:
[----:B-1----:R-:W-:Y:S05]  /*1b40*/  @P0 BRA `(.L_x_23) ;  /* 0x0000000000080947 */ /* 0x002fea0003800000 */
[----:B------:R-:W1:Y:S02]  /*1b50*/  SYNCS.PHASECHK.TRANS64.TRYWAIT P0, [UR12], R7 ;  /* 0x00000007ff0075a7 */ /* 0x000e64000800014c */
[----:B-1----:R-:W-:Y:S05]  /*1b60*/  @!P0 BRA `(.L_x_24) ;  /* 0x0000005000b08947 */ /* 0x002fea0003800000 */
.L_x_23:
[----:B------:R-:W-:Y:S01]  /*1b70*/  UIADD3 UR12, UR10, 0x24180, URZ ;  /* 0x000241800a0c7890 */ /* 0x000fe2000fffe03f */
[----:B------:R-:W-:Y:S01]  /*1b80*/  WARPGROUP.ARRIVE ;  /* 0x00000000000079c5 */ /* 0x000fe20000000000 */
[----:B------:R-:W-:Y:S02]  /*1b90*/  UISETP.NE.AND UP0, UPT, UR7, URZ, UPT ;  /* 0x0000003f0700728c */ /* 0x000fe4000bf05270 */
[----:B------:R-:W-:Y:S02]  /*1ba0*/  USHF.R.U32.HI UR12, URZ, 0x4, UR12 ;  /* 0x000000043f0c7899 */ /* 0x000fe4000801160c */
[----:B------:R-:W-:Y:S02]  /*1bb0*/  USEL UR8, UR8, URZ, !UP0 ;  /* 0x0000003f08087287 */ /* 0x000fe4000c000000 */
[----:B------:R-:W-:Y:S02]  /*1bc0*/  ULOP3.LUT UR12, UR12, 0x3fff, URZ, 0xc0, !UPT ;  /* 0x00003fff0c0c7892 */ /* 0x000fe4000f8ec03f */
[----:B------:R-:W-:-:S02]  /*1bd0*/  UISETP.NE.U32.AND UP0, UPT, UR8, URZ, UPT ;  /* 0x0000003f0800728c */ /* 0x000fc4000bf05070 */
[----:B------:R-:W-:Y:S02]  /*1be0*/  ULOP3.LUT UR7, UR11, 0x10000, URZ, 0xfc, !UPT ;  /* 0x000100000b077892 */ /* 0x000fe4000f8efc3f */
[----:B------:R-:W-:Y:S02]  /*1bf0*/  ULOP3.LUT UR8, UR12, 0x10000, URZ, 0xfc, !UPT ;  /* 0x000100000c087892 */ /* 0x000fe4000f8efc3f */
[----:B------:R-:W-:Y:S02]  /*1c00*/  ULEA UR7, UR18, UR7, 0xa ;  /* 0x0000000712077291 */ /* 0x000fe4000f8e503f */
[----:B------:R-:W-:Y:S01]  /*1c10*/  ULEA UR8, UR18, UR8, 0x9 ;  /* 0x0000000812087291 */ /* 0x000fe2000f8e483f */
[----:B------:R-:W-:Y:S01]  /*1c20*/  UMOV UR13, 0x40000040 ;  /* 0x40000040000d7882 */ /* 0x000fe20000000000 */
[----:B------:R-:W-:Y:S01]  /*1c30*/  UMOV UR15, 0x40000040 ;  /* 0x40000040000f7882 */ /* 0x000fe20000000000 */
[----:B------:R-:W-:Y:S02]  /*1c40*/  UIADD3 UR6, UR6, 0x4, URZ ;  /* 0x0000000406067890 */ /* 0x000fe4000fffe03f */
[----:B------:R-:W-:-:S02]  /*1c50*/  UMOV UR12, UR7 ;  /* 0x00000007000c7c82 */ /* 0x000fc40008000000 */
[----:B------:R-:W-:Y:S02]  /*1c60*/  UMOV UR14, UR8 ;  /* 0x00000008000e7c82 */ /* 0x000fe40008000000 */
[----:B------:R-:W-:Y:S01]  /*1c70*/  QGMMA.64x64x32.F32.E4M3.E4M3 R24, gdesc[UR12], R24, UP0 ;  /* 0x00e000000c1879f3 */ /* 0x000fe2000bf00818 */
[----:B------:R-:W-:Y:S02]  /*1c80*/  UIADD3 UR12, UR7, 0x2, URZ ;  /* 0x00000002070c7890 */ /* 0x000fe4000fffe03f */
[----:B------:R-:W-:Y:S01]  /*1c90*/  UIADD3 UR14, UR8, 0x2, URZ ;  /* 0x00000002080e7890 */ /* 0x000fe2000fffe03f */
[----:B------:R-:W-:Y:S01]  /*1ca0*/  UMOV UR13, 0x40000040 ;  /* 0x40000040000d7882 */ /* 0x000fe20000000000 */
[----:B------:R-:W-:Y:S01]  /*1cb0*/  UMOV UR15, 0x40000040 ;  /* 0x40000040000f7882 */ /* 0x000fe20000000000 */
[----:B------:R-:W-:-:S06]  /*1cc0*/  UISETP.NE.AND UP0, UPT, UR6, UR20, UPT ;  /* 0x000000140600728c */ /* 0x000fcc000bf05270 */
        /* <DEDUP_REMOVED lines=8> */
[----:B------:R-:W-:Y:S01]  /*1d50*/  UMOV UR13, 0x40000040 ;  /* 0x40000040000d7882 */ /* 0x000fe20000000000 */
[----:B------:R-:W-:Y:S01]  /*1d60*/  UMOV UR15, 0x40000040 ;  /* 0x40000040000f7882 */ /* 0x000fe20000000000 */
[----:B------:R-:W-:-:S06]  /*1d70*/  USEL UR7, URZ, 0x1, UP0 ;  /* 0x000000013f077887 */ /* 0x000fcc0008000000 */
[----:B------:R-:W-:Y:S01]  /*1d80*/  ISETP.NE.AND P0, PT, RZ, UR7, PT ;  /* 0x00000007ff007c0c */ /* 0x000fe2000bf05270 */
[----:B------:R-:W-:Y:S03]  /*1d90*/  QGMMA.64x64x32.F32.E4M3.E4M3 R24, gdesc[UR12], R24, gsb0 ;  /* 0x00e000000c1879f3 */ /* 0x000fe60008000818 */
[----:B------:R-:W-:-:S09]  /*1da0*/  WARPGROUP.DEPBAR.LE gsb0, 0x1 ;  /* 0x00008000000079c5 */ /* 0x000fd20000010100 */
[----:B------:R-:W-:Y:S05]  /*1db0*/  @!P0 BRA `(.L_x_25) ;  /* 0x0000000000888947 */ /* 0x000fea0003800000 */
[----:B------:R-:W-:Y:S02]  /*1dc0*/  WARPGROUP.DEPBAR.LE gsb0, 0x0 ;  /* 0x00008000000079c5 */ /* 0x000fe40000010000 */
[----:B------:R-:W-:-:S01]  /*1dd0*/  FADD R79, R24, R79 ;  /* 0x0000004f184f7221 */ /* 0x000fc20000000000 */
[----:B------:R-:W-:Y:S01]  /*1de0*/  FADD R78, R25, R78 ;  /* 0x0000004e194e7221 */ /* 0x000fe20000000000 */
        /* <DEDUP_REMOVED lines=30> */
[----:B------:R-:W-:-:S06]  /*1fd0*/  UMOV UR6, URZ ;  /* 0x0000003f00067c82 */ /* 0x000fcc0008000000 */
.L_x_25:
[----:B------:R-:W-:Y:S05]  /*1fe0*/  @!P1 BRA `(.L_x_26) ;  /* 0x0000000000049947 */ /* 0x000fea0003800000 */
[----:B------:R-:W-:Y:S01]  /*1ff0*/  BPT.TRAP 0x1 ;  /* 0x000000040000795c */ /* 0x000fe20000300000 */
.L_x_26:
[----:B------:R-:W-:Y:S01]  /*2000*/  ULEA UR8, UR19, UR10, 0x3 ;  /* 0x0000000a13087291 */ /* 0x000fe2000f8e183f */
[----:B------:R-:W-:-:S03]  /*2010*/  ISETP.GT.U32.AND P0, PT, R4, 0x1, PT ;  /* 0x000000010400780c */ /* 0x000fc60003f04070 */
[----:B------:R-:W-:-:S04]  /*2020*/  UIADD3 UR8, UR8, 0x48, URZ ;  /* 0x0000004808087890 */ /* 0x000fc8000fffe03f */
[----:B------:R-:W-:-:S09]  /*2030*/  UPRMT UR8, URZ, 0x654, UR8 ;  /* 0x000006543f087896 */ /* 0x000fd20008000008 */
[----:B------:R-:W-:Y:S01]  /*2040*/  SYNCS.ARRIVE.TRANS64.RED.A1T0 RZ, [UR8], RZ ;  /* 0x000000ffffff79a7 */ /* 0x000fe20008100408 */
[----:B------:R-:W-:Y:S05]  /*2050*/  @P0 BRA `(.L_x_27) ;  /* 0x0000000000040947 */ /* 0x000fea0003800000 */
[----:B------:R-:W-:Y:S01]  /*2060*/  BPT.TRAP 0x1 ;  /* 0x000000040000795c */ /* 0x000fe20000300000 */
.L_x_27:
[----:B------:R-:W-:Y:S01]  /*2070*/  UIADD3 UR18, UR18, 0x1, URZ ;  /* 0x0000000112127890 */ /* 0x000fe2000fffe03f */
[C---:B------:R-:W-:Y:S01]  /*2080*/  ISETP.GT.AND P0, PT, R6.reuse, 0x1, PT ;  /* 0x000000010600780c */ /* 0x040fe20003f04270 */
[----:B------:R-:W-:Y:S01]  /*2090*/  UIADD3 UR19, UR19, 0x1, URZ ;  /* 0x0000000113137890 */ /* 0x000fe2000fffe03f */
[----:B------:R-:W-:Y:S01]  /*20a0*/  VIADD R6, R6, 0xffffffff ;  /* 0xffffffff06067836 */ /* 0x000fe20000000000 */
[----:B------:R-:W-:Y:S02]  /*20b0*/  UISETP.NE.AND UP0, UPT, UR18, 0x9, UPT ;  /* 0x000000091200788c */ /* 0x000fe4000bf05270 */
[----:B------:R-:W-:Y:S02]  /*20c0*/  UISETP.NE.AND UP1, UPT, UR19, 0x9, UPT ;  /* 0x000000091300788c */ /* 0x000fe4000bf25270 */
[----:B------:R-:W-:Y:S02]  /*20d0*/  USEL UR8, URZ, 0x1, UP0 ;  /* 0x000000013f087887 */ /* 0x000fe40008000000 */
[----:B------:R-:W-:-:S02]  /*20e0*/  USEL UR18, UR18, URZ, UP0 ;  /* 0x0000003f12127287 */ /* 0x000fc40008000000 */
[----:B------:R-:W-:Y:S02]  /*20f0*/  USEL UR19, UR19, URZ, UP1 ;  /* 0x0000003f13137287 */ /* 0x000fe40008800000 */
[----:B------:R-:W-:Y:S01]  /*2100*/  LOP3.LUT R9, R9, UR8, RZ, 0x3c, !PT ;  /* 0x0000000809097c12 */ /* 0x000fe2000f8e3cff */
[----:B------:R-:W-:Y:S01]  /*2110*/  UMOV UR8, 0x1 ;  /* 0x0000000100087882 */ /* 0x000fe20000000000 */
[----:B------:R-:W-:Y:S08]  /*2120*/  @P0 BRA `(.L_x_28) ;  /* 0xfffffff800580947 */ /* 0x000ff0000383ffff */
.L_x_20:
[----:B------:R-:W-:Y:S01]  /*2130*/  UISETP.NE.AND UP0, UPT, UR6, URZ, UPT ;  /* 0x0000003f0600728c */ /* 0x000fe2000bf05270 */
[----:B01----:R-:W0:Y:S03]  /*2140*/  LDC R6, c[0x0][0x28c] ;  /* 0x0000a300ff067b82 */ /* 0x003e260000000800 */
[----:B------:R-:W-:-:S06]  /*2150*/  USEL UR6, URZ, 0x1, !UP0 ;  /* 0x000000013f067887 */ /* 0x000fcc000c000000 */
[----:B------:R-:W-:Y:S02]  /*2160*/  ISETP.NE.AND P0, PT, RZ, UR6, PT ;  /* 0x00000006ff007c0c */ /* 0x000fe4000bf05270 */
[----:B0-----:R-:W-:-:S11]  /*2170*/  ISETP.GE.AND P1, PT, R6, 0x1, PT ;  /* 0x000000010600780c */ /* 0x001fd60003f26270 */
[----:B------:R-:W-:Y:S05]  /*2180*/  @!P0 BRA `(.L_x_29) ;  /* 0x0000000000848947 */ /* 0x000fea0003800000 */
[----:B------:R-:W-:Y:S02]  /*2190*/  WARPGROUP.DEPBAR.LE gsb0, 0x0 ;  /* 0x00008000000079c5 */ /* 0x000fe40000010000 */
[----:B------:R-:W-:Y:S01]  /*21a0*/  FADD R79, R24, R79 ;  /* 0x0000004f184f7221 */ /* 0x000fe20000000000 */
        /* <DEDUP_REMOVED lines=30> */
[----:B------:R-:W-:-:S07]  /*2390*/  FADD R14, R14, R55 ;  /* 0x000000370e0e7221 */ /* 0x000fce0000000000 */
.L_x_29:
[----:B------:R-:W-:Y:S02]  /*23a0*/  WARPGROUP.DEPBAR.LE gsb0, 0x0 ;  /* 0x00008000000079c5 */ /* 0x000fe40000010000 */
[----:B------:R-:W-:Y:S05]  /*23b0*/  @!P1 BRA `(.L_x_30) ;  /* 0x0000000000409947 */ /* 0x000fea0003800000 */
[----:B------:R-:W-:-:S13]  /*23c0*/  ISETP.NE.AND P0, PT, R80, 0x3, PT ;  /* 0x000000035000780c */ /* 0x000fda0003f05270 */
[----:B------:R-:W-:Y:S05]  /*23d0*/  @!P0 BRA `(.L_x_31) ;  /* 0x0000000000048947 */ /* 0x000fea0003800000 */
[----:B------:R-:W-:Y:S01]  /*23e0*/  BPT.TRAP 0x1 ;  /* 0x000000040000795c */ /* 0x000fe20000300000 */
.L_x_31:
[----:B------:R-:W-:Y:S01]  /*23f0*/  UISETP.LT.AND UP0, UPT, UR9, 0x1, UPT ;  /* 0x000000010900788c */ /* 0x000fe2000bf01270 */
[----:B------:R-:W-:-:S03]  /*2400*/  ISETP.GT.U32.AND P0, PT, R4, 0x1, PT ;  /* 0x000000010400780c */ /* 0x000fc60003f04070 */
[----:B------:R-:W-:-:S04]  /*2410*/  USEL UR8, UR9, 0x1, UP0 ;  /* 0x0000000109087887 */ /* 0x000fc80008000000 */
[----:B------:R-:W-:-:S04]  /*2420*/  UIADD3 UR8, UR5, UR9, -UR8 ;  /* 0x0000000905087290 */ /* 0x000fc8000fffe808 */
[----:B------:R-:W-:-:S04]  /*2430*/  UIMAD.WIDE.U32 UR6, UR8, 0x38e38e39, URZ ;  /* 0x38e38e39080678a5 */ /* 0x000fc8000f8e003f */
[----:B------:R-:W-:-:S04]  /*2440*/  USHF.R.U32.HI UR6, URZ, 0x1, UR7 ;  /* 0x000000013f067899 */ /* 0x000fc80008011607 */
[----:B------:R-:W-:-:S04]  /*2450*/  UIMAD UR8, UR6, -0x9, UR8 ;  /* 0xfffffff7060878a4 */ /* 0x000fc8000f8e0208 */
[----:B------:R-:W-:-:S04]  /*2460*/  ULEA UR8, UR8, UR10, 0x3 ;  /* 0x0000000a08087291 */ /* 0x000fc8000f8e183f */
[----:B------:R-:W-:-:S04]  /*2470*/  UIADD3 UR8, UR8, 0x48, URZ ;  /* 0x0000004808087890 */ /* 0x000fc8000fffe03f */
[----:B------:R-:W-:-:S09]  /*2480*/  UPRMT UR8, URZ, 0x654, UR8 ;  /* 0x000006543f087896 */ /* 0x000fd20008000008 */
[----:B------:R-:W-:Y:S01]  /*2490*/  SYNCS.ARRIVE.TRANS64.RED.A1T0 RZ, [UR8], RZ ;  /* 0x000000ffffff79a7 */ /* 0x000fe20008100408 */
[----:B------:R-:W-:Y:S05]  /*24a0*/  @P0 BRA `(.L_x_30) ;  /* 0x0000000000040947 */ /* 0x000fea0003800000 */
[----:B------:R-:W-:Y:S01]  /*24b0*/  BPT.TRAP 0x1 ;  /* 0x000000040000795c */ /* 0x000fe20000300000 */
.L_x_30:
[----:B------:R-:W0:Y:S01]  /*24c0*/  LDC R24, c[0x0][0x288] ;  /* 0x0000a200ff187b82 */ /* 0x000e220000000800 */
[--C-:B------:R-:W-:Y:S01]  /*24d0*/  SHF.R.U32.HI R6, RZ, 0x2, R2.reuse ;  /* 0x00000002ff067819 */ /* 0x100fe20000011602 */
[----:B------:R-:W-:Y:S01]  /*24e0*/  IMAD.SHL.U32 R17, R12, 0x40, RZ ;  /* 0x000000400c117824 */ /* 0x000fe200078e00ff */
[----:B------:R-:W-:Y:S01]  /*24f0*/  SHF.R.U32.HI R9, RZ, 0x7, R2 ;  /* 0x00000007ff097819 */ /* 0x000fe20000011602 */
[----:B------:R-:W-:Y:S01]  /*2500*/  UIADD3 UR5, UR9, UR5, URZ ;  /* 0x0000000509057290 */ /* 0x000fe2000fffe03f */
[----:B------:R-:W-:Y:S01]  /*2510*/  LOP3.LUT R7, R6, 0x7, RZ, 0xc0, !PT ;  /* 0x0000000706077812 */ /* 0x000fe200078ec0ff */
[C---:B------:R-:W-:Y:S01]  /*2520*/  IMAD.SHL.U32 R12, R2.reuse, 0x2, RZ ;  /* 0x00000002020c7824 */ /* 0x040fe200078e00ff */
[----:B------:R-:W-:Y:S01]  /*2530*/  LOP3.LUT R6, R9, 0x1, RZ, 0xc0, !PT ;  /* 0x0000000109067812 */ /* 0x000fe200078ec0ff */
[----:B------:R-:W-:Y:S01]  /*2540*/  UISETP.GT.U32.AND UP0, UPT, UR5, 0x8, UPT ;  /* 0x000000080500788c */ /* 0x000fe2000bf04070 */
[C---:B------:R-:W-:Y:S01]  /*2550*/  LOP3.LUT R13, R2.reuse, 0x3, RZ, 0xc0, !PT ;  /* 0x00000003020d7812 */ /* 0x040fe200078ec0ff */
[----:B------:R-:W-:Y:S01]  /*2560*/  ULDC UR12, c[0x0][0x284] ;  /* 0x0000a100000c7ab9 */ /* 0x000fe20000000800 */
[----:B------:R-:W-:Y:S01]  /*2570*/  LOP3.LUT R8, R2, 0x60, RZ, 0xc0, !PT ;  /* 0x0000006002087812 */ /* 0x000fe200078ec0ff */
[----:B------:R-:W-:Y:S01]  /*2580*/  IMAD.SHL.U32 R26, R6, 0x40, RZ ;  /* 0x00000040061a7824 */ /* 0x000fe200078e00ff */
[----:B------:R-:W-:Y:S01]  /*2590*/  UISETP.LT.U32.AND UP0, UPT, UR9, 0x9, UP0 ;  /* 0x000000090900788c */ /* 0x000fe20008701070 */
[----:B------:R-:W-:Y:S01]  /*25a0*/  SHF.R.S32.HI R32, RZ, 0x1f, R69 ;  /* 0x0000001fff207819 */ /* 0x000fe20000011445 */
[----:B------:R-:W-:Y:S01]  /*25b0*/  UISETP.GE.U32.AND UP1, UPT, UR9, 0x9, UPT ;  /* 0x000000090900788c */ /* 0x000fe2000bf26070 */
[----:B------:R-:W-:Y:S01]  /*25c0*/  SHF.R.U32.HI R8, RZ, 0x1, R8 ;  /* 0x00000001ff087819 */ /* 0x000fe20000011608 */
[----:B------:R-:W-:Y:S01]  /*25d0*/  ULDC.64 UR10, c[0x0][0x5d0] ;  /* 0x00017400000a7ab9 */ /* 0x000fe20000000a00 */
[--C-:B------:R-:W-:Y:S01]  /*25e0*/  LOP3.LUT R9, R26, 0x40, R7.reuse, 0xe2, !PT ;  /* 0x000000401a097812 */ /* 0x100fe200078ee207 */
[----:B------:R-:W-:Y:S01]  /*25f0*/  UIMAD.WIDE.U32 UR6, UR5, 0x38e38e39, URZ ;  /* 0x38e38e39050678a5 */ /* 0x000fe2000f8e003f */
[----:B------:R-:W-:Y:S01]  /*2600*/  IADD3 R25, RZ, -R8, -R7 ;  /* 0x80000008ff197210 */ /* 0x000fe20007ffe807 */
[----:B------:R-:W-:Y:S01]  /*2610*/  USEL UR8, URZ, 0x1, !UP0 ;  /* 0x000000013f087887 */ /* 0x000fe2000c000000 */
[----:B------:R-:W-:Y:S01]  /*2620*/  LOP3.LUT R12, R17, 0x6, R12, 0xf8, !PT ;  /* 0x00000006110c7812 */ /* 0x000fe200078ef80c */
[----:B------:R-:W-:Y:S01]  /*2630*/  USHF.R.U32.HI UR6, URZ, 0x1, UR7 ;  /* 0x000000013f067899 */ /* 0x000fe20008011607 */
[----:B0-----:R-:W-:Y:S01]  /*2640*/  IMAD R26, R13, -0x2, R24 ;  /* 0xfffffffe0d1a7824 */ /* 0x001fe200078e0218 */
[----:B------:R-:W-:Y:S01]  /*2650*/  ISETP.GE.AND P0, PT, R17, R24, PT ;  /* 0x000000181100720c */ /* 0x000fe20003f06270 */
[----:B------:R-:W-:Y:S01]  /*2660*/  IMAD.SHL.U32 R24, R16, 0x80, RZ ;  /* 0x0000008010187824 */ /* 0x000fe200078e00ff */
[----:B------:R-:W-:Y:S01]  /*2670*/  SHF.R.S32.HI R13, RZ, 0x1f, R12 ;  /* 0x0000001fff0d7819 */ /* 0x000fe2000001140c */
[----:B------:R-:W-:Y:S01]  /*2680*/  IMAD R25, R6, -0x40, R25 ;  /* 0xffffffc006197824 */ /* 0x000fe200078e0219 */
[----:B------:R-:W-:Y:S01]  /*2690*/  ULOP3.LUT UR4, UR4, UR8, URZ, 0x3c, !UPT ;  /* 0x0000000804047292 */ /* 0x000fe2000f8e3c3f */
[----:B------:R-:W-:Y:S01]  /*26a0*/  IMAD R6, R32, UR10, RZ ;  /* 0x0000000a20067c24 */ /* 0x000fe2000f8e02ff */
[----:B------:R-:W-:Y:S01]  /*26b0*/  ISETP.GE.OR P0, PT, R24, UR12, P0 ;  /* 0x0000000c18007c0c */ /* 0x000fe20008706670 */
[----:B------:R-:W-:Y:S01]  /*26c0*/  IMAD.WIDE R28, R16, 0x80, RZ ;  /* 0x00000080101c7825 */ /* 0x000fe200078e02ff */
[----:B------:R-:W-:Y:S01]  /*26d0*/  UIMAD UR5, UR6, -0x9, UR5 ;  /* 0xfffffff7060578a4 */ /* 0x000fe2000f8e0205 */
[----:B------:R-:W-:Y:S01]  /*26e0*/  IADD3 R25, -R24, UR12, R25 ;  /* 0x0000000c18197c10 */ /* 0x000fe2000fffe119 */
[----:B------:R-:W-:Y:S01]  /*26f0*/  @UP1 ULOP3.LUT UR4, UR4, 0x1, UR6, 0x78, !UPT ;  /* 0x0000000104041892 */ /* 0x000fe2000f8e7806 */
[C---:B------:R-:W-:Y:S01]  /*2700*/  IMAD R27, R69.reuse, UR11, R6 ;  /* 0x0000000b451b7c24 */ /* 0x040fe2000f8e0206 */
[----:B------:R-:W-:Y:S01]  /*2710*/  LOP3.LUT R33, R28, R9, R8, 0xfe, !PT ;  /* 0x000000091c217212 */ /* 0x000fe200078efe08 */
[----:B------:R-:W-:-:S04]  /*2720*/  IMAD.WIDE.U32 R6, R69, UR10, R12 ;  /* 0x0000000a45067c25 */ /* 0x000fc8000f8e000c */
[----:B------:R-:W-:Y:S02]  /*2730*/  IMAD.IADD R7, R7, 0x1, R27 ;  /* 0x0000000107077824 */ /* 0x000fe400078e021b */
[----:B------:R-:W-:Y:S02]  /*2740*/  IMAD.IADD R26, R26, 0x1, -R17 ;  /* 0x000000011a1a7824 */ /* 0x000fe400078e0a11 */
[----:B------:R-:W-:Y:S01]  /*2750*/  IMAD.MOV.U32 R24, RZ, RZ, -0x1 ;  /* 0xffffffffff187424 */ /* 0x000fe200078e00ff */
[----:B------:R-:W-:Y:S06]  /*2760*/  @P0 BRA `(.L_x_32) ;  /* 0x0000002400940947 */ /* 0x000fec0003800000 */
[----:B------:R-:W0:Y:S01]  /*2770*/  LDC.64 R30, c[0x0][0x5c8] ;  /* 0x00017200ff1e7b82 */ /* 0x000e220000000a00 */
[----:B------:R-:W-:Y:S01]  /*2780*/  ULDC.64 UR6, c[0x0][0x5c0] ;  /* 0x0001700000067ab9 */ /* 0x000fe20000000a00 */
[----:B------:R-:W-:Y:S01]  /*2790*/  BSSY B0, `(.L_x_32) ;  /* 0x0000262000007945 */ /* 0x000fe20003800000 */
[-C--:B0-----:R-:W-:Y:S02]  /*27a0*/  IMAD R8, R29, R30.reuse, RZ ;  /* 0x0000001e1d087224 */ /* 0x081fe400078e02ff */
[----:B------:R-:W-:-:S04]  /*27b0*/  IMAD.WIDE.U32 R6, R33, R30, R6 ;  /* 0x0000001e21067225 */ /* 0x000fc800078e0006 */
[----:B------:R-:W-:Y:S01]  /*27c0*/  IMAD R17, R33, R31, R8 ;  /* 0x0000001f21117224 */ /* 0x000fe200078e0208 */
[----:B------:R-:W-:Y:S02]  /*27d0*/  LEA R9, P0, R30, R6, 0x3 ;  /* 0x000000061e097211 */ /* 0x000fe400078018ff */
[----:B------:R-:W-:Y:S01]  /*27e0*/  IADD3 R8, P1, R6, UR6, RZ ;  /* 0x0000000606087c10 */ /* 0x000fe2000ff3e0ff */
[----:B------:R-:W-:Y:S01]  /*27f0*/  IMAD.IADD R17, R7, 0x1, R17 ;  /* 0x0000000107117824 */ /* 0x000fe200078e0211 */
[----:B------:R-:W-:-:S04]  /*2800*/  IADD3 R6, P2, R9, UR6, RZ ;  /* 0x0000000609067c10 */ /* 0x000fc8000ff5e0ff */
[----:B------:R-:W-:Y:S02]  /*2810*/  LEA.HI.X R7, R30, R17, R31, 0x3, P0 ;  /* 0x000000111e077211 */ /* 0x000fe400000f1c1f */
[----:B----45:R-:W-:Y:S02]  /*2820*/  FSETP.NEU.AND P0, PT, R10, RZ, PT ;  /* 0x000000ff0a00720b */ /* 0x030fe40003f0d000 */
[----:B------:R-:W-:Y:S02]  /*2830*/  IADD3.X R9, R17, UR7, RZ, P1, !PT ;  /* 0x0000000711097c10 */ /* 0x000fe40008ffe4ff */
[----:B------:R-:W-:-:S09]  /*2840*/  IADD3.X R7, R7, UR7, RZ, P2, !PT ;  /* 0x0000000707077c10 */ /* 0x000fd200097fe4ff */
[----:B------:R-:W-:Y:S05]  /*2850*/  @!P0 BRA `(.L_x_33) ;  /* 0x0000001c00148947 */ /* 0x000fea0003800000 */
[----:B------:R-:W-:Y:S01]  /*2860*/  ULDC.64 UR6, c[0x0][0x5b8] ;  /* 0x00016e0000067ab9 */ /* 0x000fe20000000a00 */
[----:B------:R-:W-:Y:S01]  /*2870*/  ISETP.GE.AND P0, PT, R26, 0x1, PT ;  /* 0x000000011a00780c */ /* 0x000fe20003f06270 */
[----:B------:R-:W-:Y:S01]  /*2880*/  IMAD R30, R32, UR6, RZ ;  /* 0x00000006201e7c24 */ /* 0x000fe2000f8e02ff */
[----:B------:R-:W-:Y:S01]  /*2890*/  ULDC.64 UR10, c[0x0][0x5a8] ;  /* 0x00016a00000a7ab9 */ /* 0x000fe20000000a00 */
[----:B------:R-:W-:Y:S01]  /*28a0*/  IMAD.WIDE.U32 R16, R69, UR6, R12 ;  /* 0x0000000645107c25 */ /* 0x000fe2000f8e000c */
[----:B------:R-:W-:Y:S01]  /*28b0*/  ISETP.LT.OR P3, PT, R25, 0x1, !P0 ;  /* 0x000000011900780c */ /* 0x000fe20004761670 */
[----:B------:R-:W-:Y:S02]  /*28c0*/  BSSY B1, `(.L_x_34) ;  /* 0x000000c000017945 */ /* 0x000fe40003800000 */
[----:B------:R-:W-:Y:S01]  /*28d0*/  IMAD R69, R69, UR7, R30 ;  /* 0x0000000745457c24 */ /* 0x000fe2000f8e021e */
[----:B------:R-:W-:Y:S02]  /*28e0*/  ULDC.64 UR6, c[0x0][0x5b0] ;  /* 0x00016c0000067ab9 */ /* 0x000fe40000000a00 */
[----:B------:R-:W-:-:S02]  /*28f0*/  IMAD R27, R29, UR6, RZ ;  /* 0x000000061d1b7c24 */ /* 0x000fc4000f8e02ff */
[----:B------:R-:W-:Y:S02]  /*2900*/  IMAD.IADD R17, R17, 0x1, R69 ;  /* 0x0000000111117824 */ /* 0x000fe400078e0245 */
[C---:B------:R-:W-:Y:S02]  /*2910*/  IMAD R27, R33.reuse, UR7, R27 ;  /* 0x00000007211b7c24 */ /* 0x040fe4000f8e021b */
[----:B------:R-:W-:-:S03]  /*2920*/  IMAD.WIDE.U32 R12, R33, UR6, R16 ;  /* 0x00000006210c7c25 */ /* 0x000fc6000f8e0010 */
[----:B------:R-:W-:-:S04]  /*2930*/  IADD3 R12, P1, R12, UR10, RZ ;  /* 0x0000000a0c0c7c10 */ /* 0x000fc8000ff3e0ff */
[--C-:B------:R-:W-:Y:S02]  /*2940*/  IADD3.X R13, R13, UR11, R27.reuse, P1, !PT ;  /* 0x0000000b0d0d7c10 */ /* 0x100fe40008ffe41b */
[----:B------:R-:W-:Y:S01]  /*2950*/  PRMT R27, RZ, 0x7610, R27 ;  /* 0x00007610ff1b7816 */ /* 0x000fe2000000001b */
[----:B------:R-:W-:Y:S06]  /*2960*/  @P3 BRA `(.L_x_35) ;  /* 0x0000000000043947 */ /* 0x000fec0003800000 */
[----:B------:R0:W5:Y:S02]  /*2970*/  LDG.E.U8 R27, desc[UR16][R12.64] ;  /* 0x000000100c1b7981 */ /* 0x000164000c1e1100 */
.L_x_35:
[----:B------:R-:W-:Y:S05]  /*2980*/  BSYNC B1 ;  /* 0x0000000000017941 */ /* 0x000fea0003800000 */
.L_x_34:
[----:B-----5:R-:W-:Y:S01]  /*2990*/  LOP3.LUT R27, R27, 0xff, RZ, 0xc0, !PT ;  /* 0x000000ff1b1b7812 */ /* 0x020fe200078ec0ff */
[----:B------:R-:W-:Y:S01]  /*29a0*/  BSSY B1, `(.L_x_36) ;  /* 0x000000c000017945 */ /* 0x000fe20003800000 */
[----:B------:R-:W-:Y:S02]  /*29b0*/  ISETP.GE.AND P1, PT, R26, 0x2, PT ;  /* 0x000000021a00780c */ /* 0x000fe40003f26270 */
[----:B------:R-:W-:Y:S02]  /*29c0*/  F2FP.F16.E4M3.UNPACK_B R27, R27 ;  /* 0x0000001bff1b723e */ /* 0x000fe400020006ff */
[----:B------:R-:W-:-:S03]  /*29d0*/  ISETP.LT.OR P2, PT, R25, 0x1, !P1 ;  /* 0x000000011900780c */ /* 0x000fc60004f41670 */
[----:B------:R-:W-:-:S05]  /*29e0*/  HADD2.F32 R27, -RZ, R27.H0_H0 ;  /* 0x2000001bff1b7230 */ /* 0x000fca0000004100 */
[----:B------:R-:W-:Y:S01]  /*29f0*/  FMUL R30, R27, R10 ;  /* 0x0000000a1b1e7220 */ /* 0x000fe20000400000 */
[----:B------:R-:W-:-:S03]  /*2a00*/  PRMT R27, RZ, 0x7610, R27 ;  /* 0x00007610ff1b7816 */ /* 0x000fc6000000001b */
[----:B--2---:R-:W-:-:S05]  /*2a10*/  FFMA R30, R79, R3, R30 ;  /* 0x000000034f1e7223 */ /* 0x004fca000000001e */
[----:B------:R-:W-:-:S05]  /*2a20*/  F2FP.SATFINITE.E4M3.F32.PACK_AB_MERGE_C R31, RZ, R30, RZ ;  /* 0x0000001eff1f723e */ /* 0x000fca00048070ff */
[----:B------:R1:W-:Y:S01]  /*2a30*/  @!P3 STG.E.U8 desc[UR16][R8.64], R31 ;  /* 0x0000001f0800b986 */ /* 0x0003e2000c101110 */
[----:B------:R-:W-:Y:S05]  /*2a40*/  @P2 BRA `(.L_x_37) ;  /* 0x0000000000042947 */ /* 0x000fea0003800000 */
[----:B------:R2:W5:Y:S02]  /*2a50*/  LDG.E.U8 R27, desc[UR16][R12.64+0x1] ;  /* 0x000001100c1b7981 */ /* 0x000564000c1e1100 */
.L_x_37:
[----:B------:R-:W-:Y:S05]  /*2a60*/  BSYNC B1 ;  /* 0x0000000000017941 */ /* 0x000fea0003800000 */
.L_x_36:
[----:B-----5:R-:W-:Y:S01]  /*2a70*/  LOP3.LUT R27, R27, 0xff, RZ, 0xc0, !PT ;  /* 0x000000ff1b1b7812 */ /* 0x020fe200078ec0ff */
[----:B------:R-:W-:Y:S01]  /*2a80*/  BSSY B1, `(.L_x_38) ;  /* 0x0000012000017945 */ /* 0x000fe20003800000 */
[----:B-1----:R-:W-:Y:S02]  /*2a90*/  IADD3 R31, P3, R33, 0x8, RZ ;  /* 0x00000008211f7810 */ /* 0x002fe40007f7e0ff */
[----:B------:R-:W-:Y:S02]  /*2aa0*/  F2FP.F16.E4M3.UNPACK_B R27, R27 ;  /* 0x0000001bff1b723e */ /* 0x000fe400020006ff */
[----:B------:R-:W-:Y:S01]  /*2ab0*/  ISETP.LT.OR P0, PT, R25, 0x9, !P0 ;  /* 0x000000091900780c */ /* 0x000fe20004701670 */
[----:B------:R-:W-:Y:S02]  /*2ac0*/  IMAD.X R28, RZ, RZ, R29, P3 ;  /* 0x000000ffff1c7224 */ /* 0x000fe400018e061d */
[----:B------:R-:W-:Y:S02]  /*2ad0*/  HADD2.F32 R27, -RZ, R27.H0_H0 ;  /* 0x2000001bff1b7230 */ /* 0x000fe40000004100 */
[----:B------:R-:W-:-:S02]  /*2ae0*/  IMAD R28, R28, UR6, RZ ;  /* 0x000000061c1c7c24 */ /* 0x000fc4000f8e02ff */
[----:B------:R-:W-:-:S04]  /*2af0*/  IMAD.WIDE.U32 R16, R31, UR6, R16 ;  /* 0x000000061f107c25 */ /* 0x000fc8000f8e0010 */
[----:B------:R-:W-:Y:S01]  /*2b00*/  FMUL R27, R27, R10 ;  /* 0x0000000a1b1b7220 */ /* 0x000fe20000400000 */
[----:B------:R-:W-:-:S03]  /*2b10*/  IMAD R31, R31, UR7, R28 ;  /* 0x000000071f1f7c24 */ /* 0x000fc6000f8e021c */
[----:B------:R-:W-:Y:S01]  /*2b20*/  FFMA R27, R78, R3, R27 ;  /* 0x000000034e1b7223 */ /* 0x000fe2000000001b */
[----:B------:R-:W-:-:S04]  /*2b30*/  IADD3 R16, P3, R16, UR10, RZ ;  /* 0x0000000a10107c10 */ /* 0x000fc8000ff7e0ff */
[----:B------:R-:W-:Y:S02]  /*2b40*/  F2FP.SATFINITE.E4M3.F32.PACK_AB_MERGE_C R29, RZ, R27, RZ ;  /* 0x0000001bff1d723e */ /* 0x000fe400048070ff */
[----:B------:R-:W-:Y:S02]  /*2b50*/  IADD3.X R17, R17, UR11, R31, P3, !PT ;  /* 0x0000000b11117c10 */ /* 0x000fe40009ffe41f */
[----:B------:R-:W-:Y:S01]  /*2b60*/  PRMT R27, RZ, 0x7610, R27 ;  /* 0x00007610ff1b7816 */ /* 0x000fe2000000001b */
[----:B------:R1:W-:Y:S01]  /*2b70*/  @!P2 STG.E.U8 desc[UR16][R8.64+0x1], R29 ;  /* 0x0000011d0800a986 */ /* 0x0003e2000c101110 */
[----:B------:R-:W-:Y:S05]  /*2b80*/  @P0 BRA `(.L_x_39) ;  /* 0x0000000000040947 */ /* 0x000fea0003800000 */
[----:B------:R3:W5:Y:S02]  /*2b90*/  LDG.E.U8 R27, desc[UR16][R16.64] ;  /* 0x00000010101b7981 */ /* 0x000764000c1e1100 */
.L_x_39:
[----:B------:R-:W-:Y:S05]  /*2ba0*/  BSYNC B1 ;  /* 0x0000000000017941 */ /* 0x000fea0003800000 */
.L_x_38:
[----:B-----5:R-:W-:Y:S01]  /*2bb0*/  LOP3.LUT R27, R27, 0xff, RZ, 0xc0, !PT ;  /* 0x000000ff1b1b7812 */ /* 0x020fe200078ec0ff */
[----:B------:R-:W-:Y:S01]  /*2bc0*/  BSSY B1, `(.L_x_40) ;  /* 0x000000b000017945 */ /* 0x000fe20003800000 */
[----:B------:R-:W-:Y:S02]  /*2bd0*/  ISETP.LT.OR P1, PT, R25, 0x9, !P1 ;  /* 0x000000091900780c */ /* 0x000fe40004f21670 */
[----:B------:R-:W-:-:S05]  /*2be0*/  F2FP.F16.E4M3.UNPACK_B R27, R27 ;  /* 0x0000001bff1b723e */ /* 0x000fca00020006ff */
[----:B------:R-:W-:-:S05]  /*2bf0*/  HADD2.F32 R27, -RZ, R27.H0_H0 ;  /* 0x2000001bff1b7230 */ /* 0x000fca0000004100 */
[----:B------:R-:W-:Y:S01]  /*2c00*/  FMUL R28, R27, R10 ;  /* 0x0000000a1b1c7220 */ /* 0x000fe20000400000 */
[----:B------:R-:W-:-:S03]  /*2c10*/  PRMT R27, RZ, 0x7610, R27 ;  /* 0x00007610ff1b7816 */ /* 0x000fc6000000001b */
[----:B------:R-:W-:-:S05]  /*2c20*/  FFMA R28, R77, R3, R28 ;  /* 0x000000034d1c7223 */ /* 0x000fca000000001c */
[----:B-1----:R-:W-:-:S05]  /*2c30*/  F2FP.SATFINITE.E4M3.F32.PACK_AB_MERGE_C R29, RZ, R28, RZ ;  /* 0x0000001cff1d723e */ /* 0x002fca00048070ff */
[----:B------:R1:W-:Y:S01]  /*2c40*/  @!P0 STG.E.U8 desc[UR16][R6.64], R29 ;  /* 0x0000001d06008986 */ /* 0x0003e2000c101110 */
[----:B------:R-:W-:Y:S05]  /*2c50*/  @P1 BRA `(.L_x_41) ;  /* 0x0000000000041947 */ /* 0x000fea0003800000 */
[----:B------:R4:W5:Y:S02]  /*2c60*/  LDG.E.U8 R27, desc[UR16][R16.64+0x1] ;  /* 0x00000110101b7981 */ /* 0x000964000c1e1100 */
.L_x_41:
[----:B------:R-:W-:Y:S05]  /*2c70*/  BSYNC B1 ;  /* 0x0000000000017941 */ /* 0x000fea0003800000 */
.L_x_40:
[----:B-----5:R-:W-:Y:S01]  /*2c80*/  LOP3.LUT R27, R27, 0xff, RZ, 0xc0, !PT ;  /* 0x000000ff1b1b7812 */ /* 0x020fe200078ec0ff */
[----:B------:R-:W-:Y:S01]  /*2c90*/  BSSY B1, `(.L_x_42) ;  /* 0x000000c000017945 */ /* 0x000fe20003800000 */
[----:B------:R-:W-:Y:S02]  /*2ca0*/  ISETP.GE.AND P0, PT, R26, 0x9, PT ;  /* 0x000000091a00780c */ /* 0x000fe40003f06270 */
[----:B------:R-:W-:Y:S02]  /*2cb0*/  F2FP.F16.E4M3.UNPACK_B R27, R27 ;  /* 0x0000001bff1b723e */ /* 0x000fe400020006ff */
[----:B------:R-:W-:-:S03]  /*2cc0*/  ISETP.LT.OR P2, PT, R25, 0x1, !P0 ;  /* 0x000000011900780c */ /* 0x000fc60004741670 */
[----:B------:R-:W-:-:S05]  /*2cd0*/  HADD2.F32 R27, -RZ, R27.H0_H0 ;  /* 0x2000001bff1b7230 */ /* 0x000fca0000004100 */
[----:B------:R-:W-:-:S04]  /*2ce0*/  FMUL R27, R27, R10 ;  /* 0x0000000a1b1b7220 */ /* 0x000fc80000400000 */
[----:B------:R-:W-:-:S05]  /*2cf0*/  FFMA R27, R76, R3, R27 ;  /* 0x000000034c1b7223 */ /* 0x000fca000000001b */
[----:B-1----:R-:W-:Y:S02]  /*2d00*/  F2FP.SATFINITE.E4M3.F32.PACK_AB_MERGE_C R29, RZ, R27, RZ ;  /* 0x0000001bff1d723e */ /* 0x002fe400048070ff */
[----:B------:R-:W-:-:S03]  /*2d10*/  PRMT R27, RZ, 0x7610, R27 ;  /* 0x00007610ff1b7816 */ /* 0x000fc6000000001b */
[----:B------:R1:W-:Y:S01]  /*2d20*/  @!P1 STG.E.U8 desc[UR16][R6.64+0x1], R29 ;  /* 0x0000011d06009986 */ /* 0x0003e2000c101110 */
[----:B------:R-:W-:Y:S05]  /*2d30*/  @P2 BRA `(.L_x_43) ;  /* 0x0000000000042947 */ /* 0x000fea0003800000 */
[----:B------:R0:W5:Y:S02]  /*2d40*/  LDG.E.U8 R27, desc[UR16][R12.64+0x8] ;  /* 0x000008100c1b7981 */ /* 0x000164000c1e1100 */
.L_x_43:
[----:B------:R-:W-:Y:S05]  /*2d50*/  BSYNC B1 ;  /* 0x0000000000017941 */ /* 0x000fea0003800000 */
.L_x_42:
        /* <DEDUP_REMOVED lines=13> */
.L_x_45:
[----:B------:R-:W-:Y:S05]  /*2e30*/  BSYNC B1 ;  /* 0x0000000000017941 */ /* 0x000fea0003800000 */
.L_x_44:
[----:B-----5:R-:W-:Y:S01]  /*2e40*/  LOP3.LUT R27, R27, 0xff, RZ, 0xc0, !PT ;  /* 0x000000ff1b1b7812 */ /* 0x020fe200078ec0ff */
[----:B------:R-:W-:Y:S01]  /*2e50*/  BSSY B1, `(.L_x_46) ;  /* 0x000000b000017945 */ /* 0x000fe20003800000 */
[----:B------:R-:W-:Y:S02]  /*2e60*/  ISETP.LT.OR P0, PT, R25, 0x9, !P0 ;  /* 0x000000091900780c */ /* 0x000fe40004701670 */
[----:B------:R-:W-:-:S05]  /*2e70*/  F2FP.F16.E4M3.UNPACK_B R27, R27 ;  /* 0x0000001bff1b723e */ /* 0x000fca00020006ff */
        /* <DEDUP_REMOVED lines=8> */
.L_x_47:
[----:B------:R-:W-:Y:S05]  /*2f00*/  BSYNC B1 ;  /* 0x0000000000017941 */ /* 0x000fea0003800000 */
.L_x_46:
        /* <DEDUP_REMOVED lines=12> */
.L_x_49:
[----:B------:R-:W-:Y:S05]  /*2fd0*/  BSYNC B1 ;  /* 0x0000000000017941 */ /* 0x000fea0003800000 */
.L_x_48:
        /* <DEDUP_REMOVED lines=13> */
.L_x_51:
[----:B------:R-:W-:Y:S05]  /*30b0*/  BSYNC B1 ;  /* 0x0000000000017941 */ /* 0x000fea0003800000 */
.L_x_50:
        /* <DEDUP_REMOVED lines=13> */
.L_x_53:
[----:B------:R-:W-:Y:S05]  /*3190*/  BSYNC B1 ;  /* 0x0000000000017941 */ /* 0x000fea0003800000 */
.L_x_52:
        /* <DEDUP_REMOVED lines=12> */
.L_x_55:
[----:B------:R-:W-:Y:S05]  /*3260*/  BSYNC B1 ;  /* 0x0000000000017941 */ /* 0x000fea0003800000 */
.L_x_54:
        /* <DEDUP_REMOVED lines=12> */
.L_x_57:
[----:B------:R-:W-:Y:S05]  /*3330*/  BSYNC B1 ;  /* 0x0000000000017941 */ /* 0x000fea0003800000 */
.L_x_56:
        /* <DEDUP_REMOVED lines=13> */
.L_x_59:
[----:B------:R-:W-:Y:S05]  /*3410*/  BSYNC B1 ;  /* 0x0000000000017941 */ /* 0x000fea0003800000 */
.L_x_58:
        /* <DEDUP_REMOVED lines=13> */
.L_x_61:
[----:B------:R-:W-:Y:S05]  /*34f0*/  BSYNC B1 ;  /* 0x0000000000017941 */ /* 0x000fea0003800000 */
.L_x_60:
        /* <DEDUP_REMOVED lines=12> */
.L_x_63:
[----:B------:R-:W-:Y:S05]  /*35c0*/  BSYNC B1 ;  /* 0x0000000000017941 */ /* 0x000fea0003800000 */
.L_x_62:
        /* <DEDUP_REMOVED lines=12> */
.L_x_65:
[----:B------:R-:W-:Y:S05]  /*3690*/  BSYNC B1 ;  /* 0x0000000000017941 */ /* 0x000fea0003800000 */
.L_x_64:
        /* <DEDUP_REMOVED lines=13> */
.L_x_67:
[----:B------:R-:W-:Y:S05]  /*3770*/  BSYNC B1 ;  /* 0x0000000000017941 */ /* 0x000fea0003800000 */
.L_x_66:
        /* <DEDUP_REMOVED lines=13> */
.L_x_69:
[----:B------:R-:W-:Y:S05]  /*3850*/  BSYNC B1 ;  /* 0x0000000000017941 */ /* 0x000fea0003800000 */
.L_x_68:
        /* <DEDUP_REMOVED lines=12> */
.L_x_71:
[----:B------:R-:W-:Y:S05]  /*3920*/  BSYNC B1 ;  /* 0x0000000000017941 */ /* 0x000fea0003800000 */
.L_x_70:
        /* <DEDUP_REMOVED lines=12> */
.L_x_73:
[----:B------:R-:W-:Y:S05]  /*39f0*/  BSYNC B1 ;  /* 0x0000000000017941 */ /* 0x000fea0003800000 */
.L_x_72:
        /* <DEDUP_REMOVED lines=13> */
.L_x_75:
[----:B------:R-:W-:Y:S05]  /*3ad0*/  BSYNC B1 ;  /* 0x0000000000017941 */ /* 0x000fea0003800000 */
.L_x_74:
        /* <DEDUP_REMOVED lines=13> */
.L_x_77:
[----:B------:R-:W-:Y:S05]  /*3bb0*/  BSYNC B1 ;  /* 0x0000000000017941 */ /* 0x000fea0003800000 */
.L_x_76:
        /* <DEDUP_REMOVED lines=12> */
.L_x_79:
[----:B------:R-:W-:Y:S05]  /*3c80*/  BSYNC B1 ;  /* 0x0000000000017941 */ /* 0x000fea0003800000 */
.L_x_78:
[----:B-----5:R-:W-:Y:S01]  /*3c90*/  LOP3.LUT R27, R27, 0xff, RZ, 0xc0, !PT ;  /* 0x000000ff1b1b7812 */ /* 0x020fe200078ec0ff */
[----:B------:R-:W-:Y:S01]  /*3ca0*/  BSSY B1, `(.L_x_80) ;  /* 0x000000b000017945 */ /* 0x000fe20003800000 */
[----:B------:R-:W-:Y:S02]  /*3cb0*/  ISETP.LT.OR P1, PT, R25, 0x9, !P1 ;  /* 0x000000091900780c */ /* 0x000fe40004f21670 */
[----:B------:R-:W-:-:S05]  /*3cc0*/  F2FP.F16.E4M3.UNPACK_B R27, R27 ;  /* 0x0000001bff1b723e */ /* 0x000fca00020006ff */
[----:B------:R-:W-:-:S05]  /*3cd0*/  HADD2.F32 R27, -RZ, R27.H0_H0 ;  /* 0x2000001bff1b7230 */ /* 0x000fca0000004100 */
[----:B------:R-:W-:-:S04]  /*3ce0*/  FMUL R28, R27, R10 ;  /* 0x0000000a1b1c7220 */ /* 0x000fc80000400000 */
[----:B------:R-:W-:Y:S01]  /*3cf0*/  FFMA R28, R23, R3, R28 ;  /* 0x00000003171c7223 */ /* 0x000fe2000000001c */
[----:B------:R-:W-:-:S04]  /*3d00*/  PRMT R23, RZ, 0x7610, R23 ;  /* 0x00007610ff177816 */ /* 0x000fc80000000017 */
[----:B------:R-:W-:-:S05]  /*3d10*/  F2FP.SATFINITE.E4M3.F32.PACK_AB_MERGE_C R27, RZ, R28, RZ ;  /* 0x0000001cff1b723e */ /* 0x000fca00048070ff */
[----:B------:R0:W-:Y:S01]  /*3d20*/  @!P0 STG.E.U8 desc[UR16][R6.64+0x28], R27 ;  /* 0x0000281b06008986 */ /* 0x0001e2000c101110 */
[----:B------:R-:W-:Y:S05]  /*3d30*/  @P1 BRA `(.L_x_81) ;  /* 0x0000000000041947 */ /* 0x000fea0003800000 */
[----:B------:R0:W5:Y:S02]  /*3d40*/  LDG.E.U8 R23, desc[UR16][R16.64+0x29] ;  /* 0x0000291010177981 */ /* 0x000164000c1e1100 */
.L_x_81:
[----:B------:R-:W-:Y:S05]  /*3d50*/  BSYNC B1 ;  /* 0x0000000000017941 */ /* 0x000fea0003800000 */
.L_x_80:
        /* <DEDUP_REMOVED lines=8> */
[----:B0-----:R-:W-:Y:S02]  /*3de0*/  F2FP.SATFINITE.E4M3.F32.PACK_AB_MERGE_C R27, RZ, R23, RZ ;  /* 0x00000017ff1b723e */ /* 0x001fe400048070ff */
[----:B------:R-:W-:-:S03]  /*3df0*/  PRMT R23, RZ, 0x7610, R23 ;  /* 0x00007610ff177816 */ /* 0x000fc60000000017 */
[----:B------:R0:W-:Y:S01]  /*3e00*/  @!P1 STG.E.U8 desc[UR16][R6.64+0x29], R27 ;  /* 0x0000291b06009986 */ /* 0x0001e2000c101110 */
[----:B------:R-:W-:Y:S05]  /*3e10*/  @P2 BRA `(.L_x_83) ;  /* 0x0000000000042947 */ /* 0x000fea0003800000 */
[----:B------:R0:W5:Y:S02]  /*3e20*/  LDG.E.U8 R23, desc[UR16][R12.64+0x30] ;  /* 0x000030100c177981 */ /* 0x000164000c1e1100 */
.L_x_83:
[----:B------:R-:W-:Y:S05]  /*3e30*/  BSYNC B1 ;  /* 0x0000000000017941 */ /* 0x000fea0003800000 */
.L_x_82:
[----:B-----5:R-:W-:Y:S01]  /*3e40*/  LOP3.LUT R23, R23, 0xff, RZ, 0xc0, !PT ;  /* 0x000000ff17177812 */ /* 0x020fe200078ec0ff */
[----:B------:R-:W-:Y:S01]  /*3e50*/  BSSY B1, `(.L_x_84) ;  /* 0x000000c000017945 */ /* 0x000fe20003800000 */
[----:B------:R-:W-:Y:S02]  /*3e60*/  ISETP.GE.AND P1, PT, R26, 0x32, PT ;  /* 0x000000321a00780c */ /* 0x000fe40003f26270 */
[----:B------:R-:W-:Y:S02]  /*3e70*/  F2FP.F16.E4M3.UNPACK_B R23, R23 ;  /* 0x00000017ff17723e */ /* 0x000fe400020006ff */
[----:B------:R-:W-:-:S03]  /*3e80*/  ISETP.LT.OR P3, PT, R25, 0x1, !P1 ;  /* 0x000000011900780c */ /* 0x000fc60004f61670 */
        /* <DEDUP_REMOVED lines=8> */
.L_x_85:
[----:B------:R-:W-:Y:S05]  /*3f10*/  BSYNC B1 ;  /* 0x0000000000017941 */ /* 0x000fea0003800000 */
.L_x_84:
[----:B-----5:R-:W-:Y:S01]  /*3f20*/  LOP3.LUT R21, R21, 0xff, RZ, 0xc0, !PT ;  /* 0x000000ff15157812 */ /* 0x020fe200078ec0ff */
[----:B------:R-:W-:Y:S01]  /*3f30*/  BSSY B1, `(.L_x_86) ;  /* 0x000000b000017945 */ /* 0x000fe20003800000 */
[----:B------:R-:W-:Y:S02]  /*3f40*/  ISETP.LT.OR P0, PT, R25, 0x9, !P0 ;  /* 0x000000091900780c */ /* 0x000fe40004701670 */
[----:B------:R-:W-:-:S05]  /*3f50*/  F2FP.F16.E4M3.UNPACK_B R21, R21 ;  /* 0x00000015ff15723e */ /* 0x000fca00020006ff */
        /* <DEDUP_REMOVED lines=8> */
.L_x_87:
[----:B------:R-:W-:Y:S05]  /*3fe0*/  BSYNC B1 ;  /* 0x0000000000017941 */ /* 0x000fea0003800000 */
.L_x_86:
        /* <DEDUP_REMOVED lines=12> */
.L_x_89:
[----:B------:R-:W-:Y:S05]  /*40b0*/  BSYNC B1 ;  /* 0x0000000000017941 */ /* 0x000fea0003800000 */
.L_x_88:
        /* <DEDUP_REMOVED lines=13> */
.L_x_91:
[----:B------:R-:W-:Y:S05]  /*4190*/  BSYNC B1 ;  /* 0x0000000000017941 */ /* 0x000fea0003800000 */
.L_x_90:
        /* <DEDUP_REMOVED lines=13> */
.L_x_93:
[----:B------:R-:W-:Y:S05]  /*4270*/  BSYNC B1 ;  /* 0x0000000000017941 */ /* 0x000fea0003800000 */
.L_x_92:
[----:B-----5:R-:W-:Y:S01]  /*4280*/  LOP3.LUT R15, R15, 0xff, RZ, 0xc0, !PT ;  /* 0x000000ff0f0f7812 */ /* 0x020fe200078ec0ff */
[----:B------:R-:W-:Y:S01]  /*4290*/  BSSY B1, `(.L_x_94) ;  /* 0x000000b000017945 */ /* 0x000fe20003800000 */
[----:B------:R-:W-:Y:S02]  /*42a0*/  ISETP.LT.OR P0, PT, R25, 0x9, !P0 ;  /* 0x000000091900780c */ /* 0x000fe40004701670 */
[----:B------:R-:W-:Y:S02]  /*42b0*/  F2FP.F16.E4M3.UNPACK_B R15, R15 ;  /* 0x0000000fff0f723e */ /* 0x000fe400020006ff */
[----:B0-2---:R-:W-:-:S03]  /*42c0*/  PRMT R12, RZ, 0x7610, R12 ;  /* 0x00007610ff0c7816 */ /* 0x005fc6000000000c */
[----:B------:R-:W-:-:S05]  /*42d0*/  HADD2.F32 R15, -RZ, R15.H0_H0 ;  /* 0x2000000fff0f7230 */ /* 0x000fca0000004100 */
[----:B------:R-:W-:-:S04]  /*42e0*/  FMUL R15, R15, R10 ;  /* 0x0000000a0f0f7220 */ /* 0x000fc80000400000 */
[----:B------:R-:W-:-:S05]  /*42f0*/  FFMA R15, R18, R3, R15 ;  /* 0x00000003120f7223 */ /* 0x000fca000000000f */
[----:B------:R-:W-:-:S05]  /*4300*/  F2FP.SATFINITE.E4M3.F32.PACK_AB_MERGE_C R15, RZ, R15, RZ ;  /* 0x0000000fff0f723e */ /* 0x000fca00048070ff */
[----:B------:R0:W-:Y:S01]  /*4310*/  @!P3 STG.E.U8 desc[UR16][R8.64+0x39], R15 ;  /* 0x0000390f0800b986 */ /* 0x0001e2000c101110 */
[----:B------:R-:W-:Y:S05]  /*4320*/  @P0 BRA `(.L_x_95) ;  /* 0x0000000000040947 */ /* 0x000fea0003800000 */
[----:B------:R2:W5:Y:S02]  /*4330*/  LDG.E.U8 R12, desc[UR16][R16.64+0x38] ;  /* 0x00003810100c7981 */ /* 0x000564000c1e1100 */
.L_x_95:
[----:B------:R-:W-:Y:S05]  /*4340*/  BSYNC B1 ;  /* 0x0000000000017941 */ /* 0x000fea0003800000 */
.L_x_94:
[----:B-----5:R-:W-:Y:S01]  /*4350*/  LOP3.LUT R12, R12, 0xff, RZ, 0xc0, !PT ;  /* 0x000000ff0c0c7812 */ /* 0x020fe200078ec0ff */
[----:B------:R-:W-:Y:S01]  /*4360*/  BSSY B1, `(.L_x_96) ;  /* 0x000000b000017945 */ /* 0x000fe20003800000 */
[----:B------:R-:W-:Y:S02]  /*4370*/  ISETP.LT.OR P1, PT, R25, 0x9, !P1 ;  /* 0x000000091900780c */ /* 0x000fe40004f21670 */
[----:B------:R-:W-:-:S05]  /*4380*/  F2FP.F16.E4M3.UNPACK_B R12, R12 ;  /* 0x0000000cff0c723e */ /* 0x000fca00020006ff */
[----:B01----:R-:W-:-:S05]  /*4390*/  HADD2.F32 R9, -RZ, R12.H0_H0 ;  /* 0x2000000cff097230 */ /* 0x003fca0000004100 */
[----:B------:R-:W-:-:S04]  /*43a0*/  FMUL R8, R9, R10 ;  /* 0x0000000a09087220 */ /* 0x000fc80000400000 */
[----:B------:R-:W-:-:S05]  /*43b0*/  FFMA R8, R11, R3, R8 ;  /* 0x000000030b087223 */ /* 0x000fca0000000008 */
[----:B------:R-:W-:Y:S02]  /*43c0*/  F2FP.SATFINITE.E4M3.F32.PACK_AB_MERGE_C R9, RZ, R8, RZ ;  /* 0x00000008ff09723e */ /* 0x000fe400048070ff */
[----:B------:R-:W-:-:S03]  /*43d0*/  PRMT R8, RZ, 0x7610, R8 ;  /* 0x00007610ff087816 */ /* 0x000fc60000000008 */
[----:B------:R0:W-:Y:S01]  /*43e0*/  @!P0 STG.E.U8 desc[UR16][R6.64+0x38], R9 ;  /* 0x0000380906008986 */ /* 0x0001e2000c101110 */
[----:B------:R-:W-:Y:S05]  /*43f0*/  @P1 BRA `(.L_x_97) ;  /* 0x0000000000041947 */ /* 0x000fea0003800000 */
[----:B------:R1:W5:Y:S02]  /*4400*/  LDG.E.U8 R8, desc[UR16][R16.64+0x39] ;  /* 0x0000391010087981 */ /* 0x000364000c1e1100 */
.L_x_97:
[----:B------:R-:W-:Y:S05]  /*4410*/  BSYNC B1 ;  /* 0x0000000000017941 */ /* 0x000fea0003800000 */
.L_x_96:
[----:B------:R-:W-:Y:S05]  /*4420*/  @P1 BRA `(.L_x_98) ;  /* 0x0000000800601947 */ /* 0x000fea0003800000 */
[----:B-----5:R-:W-:-:S04]  /*4430*/  LOP3.LUT R8, R8, 0xff, RZ, 0xc0, !PT ;  /* 0x000000ff08087812 */ /* 0x020fc800078ec0ff */
[----:B------:R-:W-:-:S05]  /*4440*/  F2FP.F16.E4M3.UNPACK_B R8, R8 ;  /* 0x00000008ff08723e */ /* 0x000fca00020006ff */
[----:B0-----:R-:W-:-:S05]  /*4450*/  HADD2.F32 R9, -RZ, R8.H0_H0 ;  /* 0x20000008ff097230 */ /* 0x001fca0000004100 */
[----:B------:R-:W-:-:S04]  /*4460*/  FMUL R9, R9, R10 ;  /* 0x0000000a09097220 */ /* 0x000fc80000400000 */
[----:B------:R-:W-:-:S05]  /*4470*/  FFMA R9, R14, R3, R9 ;  /* 0x000000030e097223 */ /* 0x000fca0000000009 */
[----:B------:R-:W-:-:S05]  /*4480*/  F2FP.SATFINITE.E4M3.F32.PACK_AB_MERGE_C R9, RZ, R9, RZ ;  /* 0x00000009ff09723e */ /* 0x000fca00048070ff */
[----:B------:R0:W-:Y:S01]  /*4490*/  STG.E.U8 desc[UR16][R6.64+0x39], R9 ;  /* 0x0000390906007986 */ /* 0x0001e2000c101110 */
[----:B------:R-:W-:Y:S05]  /*44a0*/  BRA `(.L_x_98) ;  /* 0x0000000800407947 */ /* 0x000fea0003800000 */
.L_x_33:
[C---:B------:R-:W-:Y:S01]  /*44b0*/  ISETP.GE.AND P3, PT, R26.reuse, 0x1, PT ;  /* 0x000000011a00780c */ /* 0x040fe20003f66270 */
[-C--:B--2---:R-:W-:Y:S01]  /*44c0*/  FMUL R79, R79, R3.reuse ;  /* 0x000000034f4f7220 */ /* 0x084fe20000400000 */
[----:B------:R-:W-:Y:S01]  /*44d0*/  ISETP.GE.AND P0, PT, R26, 0x2, PT ;  /* 0x000000021a00780c */ /* 0x000fe20003f06270 */
[-C--:B------:R-:W-:Y:S01]  /*44e0*/  FMUL R78, R78, R3.reuse ;  /* 0x000000034e4e7220 */ /* 0x080fe20000400000 */
[----:B------:R-:W-:Y:S01]  /*44f0*/  ISETP.LT.OR P1, PT, R25, 0x1, !P3 ;  /* 0x000000011900780c */ /* 0x000fe20005f21670 */
[-C--:B------:R-:W-:Y:S01]  /*4500*/  FMUL R77, R77, R3.reuse ;  /* 0x000000034d4d7220 */ /* 0x080fe20000400000 */
[C---:B------:R-:W-:Y:S01]  /*4510*/  ISETP.LT.OR P2, PT, R25.reuse, 0x1, !P0 ;  /* 0x000000011900780c */ /* 0x040fe20004741670 */
[-C--:B------:R-:W-:Y:S01]  /*4520*/  FMUL R76, R76, R3.reuse ;  /* 0x000000034c4c7220 */ /* 0x080fe20000400000 */
[----:B------:R-:W-:Y:S01]  /*4530*/  ISETP.LT.OR P3, PT, R25, 0x9, !P3 ;  /* 0x000000091900780c */ /* 0x000fe20005f61670 */
[----:B------:R-:W-:Y:S01]  /*4540*/  FMUL R75, R75, R3 ;  /* 0x000000034b4b7220 */ /* 0x000fe20000400000 */
[----:B------:R-:W-:Y:S01]  /*4550*/  F2FP.SATFINITE.E4M3.F32.PACK_AB_MERGE_C R79, RZ, R79, RZ ;  /* 0x0000004fff4f723e */ /* 0x000fe200048070ff */
[-C--:B------:R-:W-:Y:S01]  /*4560*/  FMUL R74, R74, R3.reuse ;  /* 0x000000034a4a7220 */ /* 0x080fe20000400000 */
[----:B------:R-:W-:Y:S01]  /*4570*/  F2FP.SATFINITE.E4M3.F32.PACK_AB_MERGE_C R13, RZ, R78, RZ ;  /* 0x0000004eff0d723e */ /* 0x000fe200048070ff */
[----:B------:R-:W-:Y:S01]  /*4580*/  FMUL R73, R73, R3 ;  /* 0x0000000349497220 */ /* 0x000fe20000400000 */
[----:B------:R-:W-:Y:S01]  /*4590*/  F2FP.SATFINITE.E4M3.F32.PACK_AB_MERGE_C R77, RZ, R77, RZ ;  /* 0x0000004dff4d723e */ /* 0x000fe200048070ff */
[-C--:B------:R-:W-:Y:S01]  /*45a0*/  FMUL R72, R72, R3.reuse ;  /* 0x0000000348487220 */ /* 0x080fe20000400000 */
[----:B------:R-:W-:Y:S01]  /*45b0*/  ISETP.LT.OR P0, PT, R25, 0x9, !P0 ;  /* 0x000000091900780c */ /* 0x000fe20004701670 */
[----:B------:R-:W-:Y:S01]  /*45c0*/  @!P1 STG.E.U8 desc[UR16][R8.64], R79 ;  /* 0x0000004f08009986 */ /* 0x000fe2000c101110 */
[C---:B------:R-:W-:Y:S01]  /*45d0*/  ISETP.GE.AND P1, PT, R26.reuse, 0x9, PT ;  /* 0x000000091a00780c */ /* 0x040fe20003f26270 */
[----:B------:R-:W-:Y:S01]  /*45e0*/  FMUL R71, R71, R3 ;  /* 0x0000000347477220 */ /* 0x000fe20000400000 */
[----:B------:R-:W-:Y:S01]  /*45f0*/  F2FP.SATFINITE.E4M3.F32.PACK_AB_MERGE_C R75, RZ, R75, RZ ;  /* 0x0000004bff4b723e */ /* 0x000fe200048070ff */
[----:B------:R0:W-:Y:S01]  /*4600*/  @!P2 STG.E.U8 desc[UR16][R8.64+0x1], R13 ;  /* 0x0000010d0800a986 */ /* 0x0001e2000c101110 */
[----:B------:R-:W-:Y:S01]  /*4610*/  ISETP.GE.AND P2, PT, R26, 0xa, PT ;  /* 0x0000000a1a00780c */ /* 0x000fe20003f46270 */
[-C--:B------:R-:W-:Y:S01]  /*4620*/  FMUL R70, R70, R3.reuse ;  /* 0x0000000346467220 */ /* 0x080fe20000400000 */
[----:B------:R-:W-:Y:S01]  /*4630*/  F2FP.SATFINITE.E4M3.F32.PACK_AB_MERGE_C R17, RZ, R74, RZ ;  /* 0x0000004aff11723e */ /* 0x000fe200048070ff */
[----:B------:R-:W-:Y:S01]  /*4640*/  @!P3 STG.E.U8 desc[UR16][R6.64], R77 ;  /* 0x0000004d0600b986 */ /* 0x000fe2000c101110 */
[C---:B------:R-:W-:Y:S01]  /*4650*/  ISETP.LT.OR P3, PT, R25.reuse, 0x1, !P1 ;  /* 0x000000011900780c */ /* 0x040fe20004f61670 */
[-C--:B------:R-:W-:Y:S01]  /*4660*/  FMUL R68, R68, R3.reuse ;  /* 0x0000000344447220 */ /* 0x080fe20000400000 */
[----:B------:R-:W-:Y:S01]  /*4670*/  ISETP.LT.OR P5, PT, R25, 0x1, !P2 ;  /* 0x000000011900780c */ /* 0x000fe200057a1670 */
[-C--:B------:R-:W-:Y:S01]  /*4680*/  FMUL R67, R67, R3.reuse ;  /* 0x0000000343437220 */ /* 0x080fe20000400000 */
[----:B------:R-:W-:Y:S01]  /*4690*/  ISETP.LT.OR P1, PT, R25, 0x9, !P1 ;  /* 0x000000091900780c */ /* 0x000fe20004f21670 */
[----:B------:R-:W-:Y:S01]  /*46a0*/  FMUL R65, R65, R3 ;  /* 0x0000000341417220 */ /* 0x000fe20000400000 */
[----:B------:R-:W-:Y:S01]  /*46b0*/  F2FP.SATFINITE.E4M3.F32.PACK_AB_MERGE_C R73, RZ, R73, RZ ;  /* 0x00000049ff49723e */ /* 0x000fe200048070ff */
[-C--:B------:R-:W-:Y:S01]  /*46c0*/  FMUL R66, R66, R3.reuse ;  /* 0x0000000342427220 */ /* 0x080fe20000400000 */
[----:B0-----:R-:W-:Y:S01]  /*46d0*/  F2FP.SATFINITE.E4M3.F32.PACK_AB_MERGE_C R13, RZ, R76, RZ ;  /* 0x0000004cff0d723e */ /* 0x001fe200048070ff */
[-C--:B------:R-:W-:Y:S01]  /*46e0*/  FMUL R64, R64, R3.reuse ;  /* 0x0000000340407220 */ /* 0x080fe20000400000 */
[----:B------:R-:W-:Y:S01]  /*46f0*/  ISETP.LT.OR P2, PT, R25, 0x9, !P2 ;  /* 0x000000091900780c */ /* 0x000fe20005741670 */
[-C--:B------:R-:W-:Y:S01]  /*4700*/  FMUL R63, R63, R3.reuse ;  /* 0x000000033f3f7220 */ /* 0x080fe20000400000 */
[----:B------:R-:W-:Y:S01]  /*4710*/  F2FP.SATFINITE.E4M3.F32.PACK_AB_MERGE_C R27, RZ, R72, RZ ;  /* 0x00000048ff1b723e */ /* 0x000fe200048070ff */
[----:B------:R0:W-:Y:S01]  /*4720*/  @!P0 STG.E.U8 desc[UR16][R6.64+0x1], R13 ;  /* 0x0000010d06008986 */ /* 0x0001e2000c101110 */
[C---:B------:R-:W-:Y:S01]  /*4730*/  ISETP.GE.AND P0, PT, R26.reuse, 0x11, PT ;  /* 0x000000111a00780c */ /* 0x040fe20003f06270 */
[----:B------:R-:W-:Y:S01]  /*4740*/  FMUL R61, R61, R3 ;  /* 0x000000033d3d7220 */ /* 0x000fe20000400000 */
[----:B------:R-:W-:Y:S01]  /*4750*/  F2FP.SATFINITE.E4M3.F32.PACK_AB_MERGE_C R71, RZ, R71, RZ ;  /* 0x00000047ff47723e */ /* 0x000fe200048070ff */
[----:B------:R-:W-:Y:S01]  /*4760*/  @!P3 STG.E.U8 desc[UR16][R8.64+0x8], R75 ;  /* 0x0000084b0800b986 */ /* 0x000fe2000c101110 */
[----:B------:R-:W-:Y:S01]  /*4770*/  ISETP.GE.AND P3, PT, R26, 0x12, PT ;  /* 0x000000121a00780c */ /* 0x000fe20003f66270 */
[----:B------:R-:W-:Y:S01]  /*4780*/  FMUL R62, R62, R3 ;  /* 0x000000033e3e7220 */ /* 0x000fe20000400000 */
[----:B------:R-:W-:Y:S01]  /*4790*/  F2FP.SATFINITE.E4M3.F32.PACK_AB_MERGE_C R67, RZ, R67, RZ ;  /* 0x00000043ff43723e */ /* 0x000fe200048070ff */
[----:B------:R1:W-:Y:S01]  /*47a0*/  @!P5 STG.E.U8 desc[UR16][R8.64+0x9], R17 ;  /* 0x000009110800d986 */ /* 0x0003e2000c101110 */
[----:B------:R-:W-:Y:S01]  /*47b0*/  ISETP.LT.OR P5, PT, R25, 0x1, !P3 ;  /* 0x000000011900780c */ /* 0x000fe20005fa1670 */
[-C--:B------:R-:W-:Y:S01]  /*47c0*/  FMUL R59, R59, R3.reuse ;  /* 0x000000033b3b7220 */ /* 0x080fe20000400000 */
[C---:B------:R-:W-:Y:S01]  /*47d0*/  ISETP.LT.OR P3, PT, R25.reuse, 0x9, !P3 ;  /* 0x000000091900780c */ /* 0x040fe20005f61670 */
[----:B------:R-:W-:Y:S01]  /*47e0*/  @!P1 STG.E.U8 desc[UR16][R6.64+0x8], R73 ;  /* 0x0000084906009986 */ /* 0x000fe2000c101110 */
[----:B------:R-:W-:Y:S01]  /*47f0*/  ISETP.LT.OR P1, PT, R25, 0x1, !P0 ;  /* 0x000000011900780c */ /* 0x000fe20004721670 */
[-C--:B------:R-:W-:Y:S01]  /*4800*/  FMUL R60, R60, R3.reuse ;  /* 0x000000033c3c7220 */ /* 0x080fe20000400000 */
[----:B0-----:R-:W-:Y:S01]  /*4810*/  F2FP.SATFINITE.E4M3.F32.PACK_AB_MERGE_C R13, RZ, R70, RZ ;  /* 0x00000046ff0d723e */ /* 0x001fe200048070ff */
[----:B------:R-:W-:Y:S01]  /*4820*/  @!P2 STG.E.U8 desc[UR16][R6.64+0x9], R27 ;  /* 0x0000091b0600a986 */ /* 0x000fe2000c101110 */
[----:B------:R-:W-:Y:S01]  /*4830*/  ISETP.GE.AND P2, PT, R26, 0x19, PT ;  /* 0x000000191a00780c */ /* 0x000fe20003f46270 */
[-C--:B------:R-:W-:Y:S01]  /*4840*/  FMUL R57, R57, R3.reuse ;  /* 0x0000000339397220 */ /* 0x080fe20000400000 */
[C---:B------:R-:W-:Y:S01]  /*4850*/  ISETP.LT.OR P0, PT, R25.reuse, 0x9, !P0 ;  /* 0x000000091900780c */ /* 0x040fe20004701670 */
[-C--:B------:R-:W-:Y:S01]  /*4860*/  FMUL R58, R58, R3.reuse ;  /* 0x000000033a3a7220 */ /* 0x080fe20000400000 */
[----:B------:R-:W-:Y:S01]  /*4870*/  ISETP.LT.OR P6, PT, R25, 0x1, !P2 ;  /* 0x000000011900780c */ /* 0x000fe200057c1670 */
[----:B------:R0:W-:Y:S01]  /*4880*/  @!P5 STG.E.U8 desc[UR16][R8.64+0x11], R13 ;  /* 0x0000110d0800d986 */ /* 0x0001e2000c101110 */
[----:B-1----:R-:W-:Y:S01]  /*4890*/  F2FP.SATFINITE.E4M3.F32.PACK_AB_MERGE_C R17, RZ, R68, RZ ;  /* 0x00000044ff11723e */ /* 0x002fe200048070ff */
[----:B------:R-:W-:Y:S01]  /*48a0*/  FMUL R56, R56, R3 ;  /* 0x0000000338387220 */ /* 0x000fe20000400000 */
[----:B------:R-:W-:Y:S01]  /*48b0*/  F2FP.SATFINITE.E4M3.F32.PACK_AB_MERGE_C R65, RZ, R65, RZ ;  /* 0x00000041ff41723e */ /* 0x000fe200048070ff */
[----:B------:R-:W-:Y:S01]  /*48c0*/  @!P1 STG.E.U8 desc[UR16][R8.64+0x10], R71 ;  /* 0x0000104708009986 */ /* 0x000fe2000c101110 */
[----:B------:R-:W-:Y:S01]  /*48d0*/  ISETP.GE.AND P1, PT, R26, 0x1a, PT ;  /* 0x0000001a1a00780c */ /* 0x000fe20003f26270 */
[-C--:B------:R-:W-:Y:S01]  /*48e0*/  FMUL R23, R23, R3.reuse ;  /* 0x0000000317177220 */ /* 0x080fe20000400000 */
[C---:B------:R-:W-:Y:S01]  /*48f0*/  ISETP.LT.OR P2, PT, R25.reuse, 0x9, !P2 ;  /* 0x000000091900780c */ /* 0x040fe20005741670 */
[----:B------:R1:W-:Y:S01]  /*4900*/  @!P3 STG.E.U8 desc[UR16][R6.64+0x11], R17 ;  /* 0x000011110600b986 */ /* 0x0003e2000c101110 */
[----:B------:R-:W-:Y:S01]  /*4910*/  ISETP.LT.OR P5, PT, R25, 0x1, !P1 ;  /* 0x000000011900780c */ /* 0x000fe20004fa1670 */
[-C--:B------:R-:W-:Y:S01]  /*4920*/  FMUL R21, R21, R3.reuse ;  /* 0x0000000315157220 */ /* 0x080fe20000400000 */
[----:B------:R-:W-:Y:S01]  /*4930*/  ISETP.LT.OR P3, PT, R25, 0x9, !P1 ;  /* 0x000000091900780c */ /* 0x000fe20004f61670 */
[----:B------:R-:W-:Y:S01]  /*4940*/  @!P0 STG.E.U8 desc[UR16][R6.64+0x10], R67 ;  /* 0x0000104306008986 */ /* 0x000fe2000c101110 */
[----:B0-----:R-:W-:Y:S01]  /*4950*/  F2FP.SATFINITE.E4M3.F32.PACK_AB_MERGE_C R13, RZ, R66, RZ ;  /* 0x00000042ff0d723e */ /* 0x001fe200048070ff */
[-C--:B------:R-:W-:Y:S01]  /*4960*/  FMUL R22, R22, R3.reuse ;  /* 0x0000000316167220 */ /* 0x080fe20000400000 */
[C---:B------:R-:W-:Y:S01]  /*4970*/  ISETP.GE.AND P0, PT, R26.reuse, 0x21, PT ;  /* 0x000000211a00780c */ /* 0x040fe20003f06270 */
[----:B------:R-:W-:Y:S01]  /*4980*/  @!P6 STG.E.U8 desc[UR16][R8.64+0x18], R65 ;  /* 0x000018410800e986 */ /* 0x000fe2000c101110 */
[----:B------:R-:W-:Y:S01]  /*4990*/  ISETP.GE.AND P1, PT, R26, 0x22, PT ;  /* 0x000000221a00780c */ /* 0x000fe20003f26270 */
[-C--:B------:R-:W-:Y:S01]  /*49a0*/  FMUL R19, R19, R3.reuse ;  /* 0x0000000313137220 */ /* 0x080fe20000400000 */
[C---:B------:R-:W-:Y:S01]  /*49b0*/  ISETP.LT.OR P6, PT, R25.reuse, 0x1, !P0 ;  /* 0x000000011900780c */ /* 0x040fe200047c1670 */
[-C--:B------:R-:W-:Y:S01]  /*49c0*/  FMUL R20, R20, R3.reuse ;  /* 0x0000000314147220 */ /* 0x080fe20000400000 */
[----:B-1----:R-:W-:Y:S01]  /*49d0*/  F2FP.SATFINITE.E4M3.F32.PACK_AB_MERGE_C R17, RZ, R64, RZ ;  /* 0x00000040ff11723e */ /* 0x002fe200048070ff */
[----:B------:R0:W-:Y:S01]  /*49e0*/  @!P5 STG.E.U8 desc[UR16][R8.64+0x19], R13 ;  /* 0x0000190d0800d986 */ /* 0x0001e2000c101110 */
[----:B------:R-:W-:Y:S01]  /*49f0*/  ISETP.LT.OR P5, PT, R25, 0x1, !P1 ;  /* 0x000000011900780c */ /* 0x000fe20004fa1670 */
[----:B------:R-:W-:Y:S01]  /*4a00*/  FMUL R15, R15, R3 ;  /* 0x000000030f0f7220 */ /* 0x000fe20000400000 */
[----:B------:R-:W-:Y:S01]  /*4a10*/  F2FP.SATFINITE.E4M3.F32.PACK_AB_MERGE_C R63, RZ, R63, RZ ;  /* 0x0000003fff3f723e */ /* 0x000fe200048070ff */
[----:B------:R1:W-:Y:S01]  /*4a20*/  @!P3 STG.E.U8 desc[UR16][R6.64+0x19], R17 ;  /* 0x000019110600b986 */ /* 0x0003e2000c101110 */
[----:B------:R-:W-:Y:S01]  /*4a30*/  F2FP.SATFINITE.E4M3.F32.PACK_AB_MERGE_C R61, RZ, R61, RZ ;  /* 0x0000003dff3d723e */ /* 0x000fe200048070ff */
[-C--:B------:R-:W-:Y:S01]  /*4a40*/  FMUL R18, R18, R3.reuse ;  /* 0x0000000312127220 */ /* 0x080fe20000400000 */
[----:B------:R-:W-:Y:S01]  /*4a50*/  F2FP.SATFINITE.E4M3.F32.PACK_AB_MERGE_C R27, RZ, R62, RZ ;  /* 0x0000003eff1b723e */ /* 0x000fe200048070ff */
[----:B------:R-:W-:Y:S01]  /*4a60*/  @!P2 STG.E.U8 desc[UR16][R6.64+0x18], R63 ;  /* 0x0000183f0600a986 */ /* 0x000fe2000c101110 */
[----:B------:R-:W-:Y:S01]  /*4a70*/  ISETP.LT.OR P3, PT, R25, 0x9, !P1 ;  /* 0x000000091900780c */ /* 0x000fe20004f61670 */
[-C--:B------:R-:W-:Y:S01]  /*4a80*/  FMUL R11, R11, R3.reuse ;  /* 0x000000030b0b7220 */ /* 0x080fe20000400000 */
[----:B------:R-:W-:Y:S01]  /*4a90*/  ISETP.GE.AND P2, PT, R26, 0x29, PT ;  /* 0x000000291a00780c */ /* 0x000fe20003f46270 */
[----:B------:R-:W-:Y:S01]  /*4aa0*/  @!P6 STG.E.U8 desc[UR16][R8.64+0x20], R61 ;  /* 0x0000203d0800e986 */ /* 0x000fe2000c101110 */
[C---:B------:R-:W-:Y:S01]  /*4ab0*/  ISETP.LT.OR P0, PT, R25.reuse, 0x9, !P0 ;  /* 0x000000091900780c */ /* 0x040fe20004701670 */
[----:B------:R-:W-:Y:S01]  /*4ac0*/  FMUL R14, R14, R3 ;  /* 0x000000030e0e7220 */ /* 0x000fe20000400000 */
[----:B------:R-:W-:Y:S01]  /*4ad0*/  ISETP.GE.AND P1, PT, R26, 0x2a, PT ;  /* 0x0000002a1a00780c */ /* 0x000fe20003f26270 */
[----:B------:R-:W-:Y:S01]  /*4ae0*/  @!P5 STG.E.U8 desc[UR16][R8.64+0x21], R27 ;  /* 0x0000211b0800d986 */ /* 0x000fe2000c101110 */
[----:B------:R-:W-:-:S02]  /*4af0*/  ISETP.LT.OR P6, PT, R25, 0x1, !P2 ;  /* 0x000000011900780c */ /* 0x000fc400057c1670 */
[C---:B------:R-:W-:Y:S02]  /*4b00*/  ISETP.LT.OR P5, PT, R25.reuse, 0x1, !P1 ;  /* 0x000000011900780c */ /* 0x040fe40004fa1670 */
[----:B------:R-:W-:Y:S02]  /*4b10*/  F2FP.SATFINITE.E4M3.F32.PACK_AB_MERGE_C R59, RZ, R59, RZ ;  /* 0x0000003bff3b723e */ /* 0x000fe400048070ff */
[----:B0-----:R-:W-:Y:S02]  /*4b20*/  F2FP.SATFINITE.E4M3.F32.PACK_AB_MERGE_C R13, RZ, R60, RZ ;  /* 0x0000003cff0d723e */ /* 0x001fe400048070ff */
[----:B------:R-:W-:Y:S01]  /*4b30*/  F2FP.SATFINITE.E4M3.F32.PACK_AB_MERGE_C R57, RZ, R57, RZ ;  /* 0x00000039ff39723e */ /* 0x000fe200048070ff */
[----:B------:R-:W-:Y:S01]  /*4b40*/  @!P0 STG.E.U8 desc[UR16][R6.64+0x20], R59 ;  /* 0x0000203b06008986 */ /* 0x000fe2000c101110 */
[----:B-1----:R-:W-:Y:S02]  /*4b50*/  F2FP.SATFINITE.E4M3.F32.PACK_AB_MERGE_C R17, RZ, R58, RZ ;  /* 0x0000003aff11723e */ /* 0x002fe400048070ff */
[C---:B------:R-:W-:Y:S01]  /*4b60*/  ISETP.LT.OR P1, PT, R25.reuse, 0x9, !P1 ;  /* 0x000000091900780c */ /* 0x040fe20004f21670 */
[----:B------:R0:W-:Y:S01]  /*4b70*/  @!P3 STG.E.U8 desc[UR16][R6.64+0x21], R13 ;  /* 0x0000210d0600b986 */ /* 0x0001e2000c101110 */
[----:B------:R-:W-:-:S02]  /*4b80*/  ISETP.LT.OR P2, PT, R25, 0x9, !P2 ;  /* 0x000000091900780c */ /* 0x000fc40005741670 */
[C---:B------:R-:W-:Y:S01]  /*4b90*/  ISETP.GE.AND P3, PT, R26.reuse, 0x31, PT ;  /* 0x000000311a00780c */ /* 0x040fe20003f66270 */
[----:B------:R-:W-:Y:S01]  /*4ba0*/  @!P6 STG.E.U8 desc[UR16][R8.64+0x28], R57 ;  /* 0x000028390800e986 */ /* 0x000fe2000c101110 */
[----:B------:R-:W-:Y:S02]  /*4bb0*/  ISETP.GE.AND P0, PT, R26, 0x32, PT ;  /* 0x000000321a00780c */ /* 0x000fe40003f06270 */
[----:B------:R-:W-:Y:S01]  /*4bc0*/  F2FP.SATFINITE.E4M3.F32.PACK_AB_MERGE_C R23, RZ, R23, RZ ;  /* 0x00000017ff17723e */ /* 0x000fe200048070ff */
[----:B------:R1:W-:Y:S01]  /*4bd0*/  @!P5 STG.E.U8 desc[UR16][R8.64+0x29], R17 ;  /* 0x000029110800d986 */ /* 0x0003e2000c101110 */
[C---:B------:R-:W-:Y:S02]  /*4be0*/  ISETP.LT.OR P5, PT, R25.reuse, 0x1, !P3 ;  /* 0x000000011900780c */ /* 0x040fe40005fa1670 */
[----:B------:R-:W-:Y:S02]  /*4bf0*/  ISETP.LT.OR P6, PT, R25, 0x1, !P0 ;  /* 0x000000011900780c */ /* 0x000fe400047c1670 */
[----:B0-----:R-:W-:Y:S01]  /*4c00*/  F2FP.SATFINITE.E4M3.F32.PACK_AB_MERGE_C R13, RZ, R56, RZ ;  /* 0x00000038ff0d723e */ /* 0x001fe200048070ff */
[----:B------:R-:W-:Y:S01]  /*4c10*/  @!P2 STG.E.U8 desc[UR16][R6.64+0x28], R23 ;  /* 0x000028170600a986 */ /* 0x000fe2000c101110 */
[----:B------:R-:W-:-:S02]  /*4c20*/  F2FP.SATFINITE.E4M3.F32.PACK_AB_MERGE_C R21, RZ, R21, RZ ;  /* 0x00000015ff15723e */ /* 0x000fc400048070ff */
[C---:B------:R-:W-:Y:S01]  /*4c30*/  ISETP.GE.AND P2, PT, R26.reuse, 0x3a, PT ;  /* 0x0000003a1a00780c */ /* 0x040fe20003f46270 */
[----:B------:R0:W-:Y:S01]  /*4c40*/  @!P1 STG.E.U8 desc[UR16][R6.64+0x29], R13 ;  /* 0x0000290d06009986 */ /* 0x0001e2000c101110 */
[C---:B------:R-:W-:Y:S02]  /*4c50*/  ISETP.LT.OR P1, PT, R25.reuse, 0x9, !P3 ;  /* 0x000000091900780c */ /* 0x040fe40005f21670 */
[----:B-1----:R-:W-:Y:S01]  /*4c60*/  F2FP.SATFINITE.E4M3.F32.PACK_AB_MERGE_C R17, RZ, R22, RZ ;  /* 0x00000016ff11723e */ /* 0x002fe200048070ff */
[----:B------:R-:W-:Y:S01]  /*4c70*/  @!P5 STG.E.U8 desc[UR16][R8.64+0x30], R21 ;  /* 0x000030150800d986 */ /* 0x000fe2000c101110 */
[----:B------:R-:W-:Y:S02]  /*4c80*/  ISETP.GE.AND P3, PT, R26, 0x39, PT ;  /* 0x000000391a00780c */ /* 0x000fe40003f66270 */
[C---:B------:R-:W-:Y:S01]  /*4c90*/  ISETP.LT.OR P0, PT, R25.reuse, 0x9, !P0 ;  /* 0x000000091900780c */ /* 0x040fe20004701670 */
[----:B------:R1:W-:Y:S01]  /*4ca0*/  @!P6 STG.E.U8 desc[UR16][R8.64+0x31], R17 ;  /* 0x000031110800e986 */ /* 0x0003e2000c101110 */
[----:B------:R-:W-:-:S02]  /*4cb0*/  ISETP.LT.OR P5, PT, R25, 0x1, !P3 ;  /* 0x000000011900780c */ /* 0x000fc40005fa1670 */
[C---:B------:R-:W-:Y:S02]  /*4cc0*/  ISETP.LT.OR P6, PT, R25.reuse, 0x1, !P2 ;  /* 0x000000011900780c */ /* 0x040fe400057c1670 */
[C---:B------:R-:W-:Y:S02]  /*4cd0*/  ISETP.LT.OR P3, PT, R25.reuse, 0x9, !P3 ;  /* 0x000000091900780c */ /* 0x040fe40005f61670 */
[----:B------:R-:W-:Y:S02]  /*4ce0*/  ISETP.LT.OR P2, PT, R25, 0x9, !P2 ;  /* 0x000000091900780c */ /* 0x000fe40005741670 */
[----:B------:R-:W-:Y:S02]  /*4cf0*/  F2FP.SATFINITE.E4M3.F32.PACK_AB_MERGE_C R19, RZ, R19, RZ ;  /* 0x00000013ff13723e */ /* 0x000fe400048070ff */
[----:B0-----:R-:W-:Y:S02]  /*4d00*/  F2FP.SATFINITE.E4M3.F32.PACK_AB_MERGE_C R13, RZ, R20, RZ ;  /* 0x00000014ff0d723e */ /* 0x001fe400048070ff */
[----:B------:R-:W-:Y:S01]  /*4d10*/  F2FP.SATFINITE.E4M3.F32.PACK_AB_MERGE_C R15, RZ, R15, RZ ;  /* 0x0000000fff0f723e */ /* 0x000fe200048070ff */
[----:B------:R0:W-:Y:S01]  /*4d20*/  @!P1 STG.E.U8 desc[UR16][R6.64+0x30], R19 ;  /* 0x0000301306009986 */ /* 0x0001e2000c101110 */
[----:B-1----:R-:W-:-:S02]  /*4d30*/  F2FP.SATFINITE.E4M3.F32.PACK_AB_MERGE_C R17, RZ, R18, RZ ;  /* 0x00000012ff11723e */ /* 0x002fc400048070ff */
[----:B------:R-:W-:Y:S01]  /*4d40*/  F2FP.SATFINITE.E4M3.F32.PACK_AB_MERGE_C R11, RZ, R11, RZ ;  /* 0x0000000bff0b723e */ /* 0x000fe200048070ff */
[----:B------:R0:W-:Y:S01]  /*4d50*/  @!P0 STG.E.U8 desc[UR16][R6.64+0x31], R13 ;  /* 0x0000310d06008986 */ /* 0x0001e2000c101110 */
[----:B------:R-:W-:-:S03]  /*4d60*/  F2FP.SATFINITE.E4M3.F32.PACK_AB_MERGE_C R21, RZ, R14, RZ ;  /* 0x0000000eff15723e */ /* 0x000fc600048070ff */
[----:B------:R0:W-:Y:S04]  /*4d70*/  @!P5 STG.E.U8 desc[UR16][R8.64+0x38], R15 ;  /* 0x0000380f0800d986 */ /* 0x0001e8000c101110 */
[----:B------:R0:W-:Y:S04]  /*4d80*/  @!P6 STG.E.U8 desc[UR16][R8.64+0x39], R17 ;  /* 0x000039110800e986 */ /* 0x0001e8000c101110 */
[----:B------:R0:W-:Y:S04]  /*4d90*/  @!P3 STG.E.U8 desc[UR16][R6.64+0x38], R11 ;  /* 0x0000380b0600b986 */ /* 0x0001e8000c101110 */
[----:B------:R0:W-:Y:S02]  /*4da0*/  @!P2 STG.E.U8 desc[UR16][R6.64+0x39], R21 ;  /* 0x000039150600a986 */ /* 0x0001e4000c101110 */
.L_x_98:
[----:B------:R-:W-:Y:S05]  /*4db0*/  BSYNC B0 ;  /* 0x0000000000007941 */ /* 0x000fea0003800000 */
.L_x_32:
[----:B------:R-:W-:Y:S01]  /*4dc0*/  ULDC UR6, c[0x0][0xc] ;  /* 0x0000030000067ab9 */ /* 0x000fe20000000800 */
[----:B------:R-:W-:Y:S01]  /*4dd0*/  ULDC UR7, c[0x0][0x10] ;  /* 0x0000040000077ab9 */ /* 0x000fe20000000800 */
[----:B0-----:R-:W0:Y:S01]  /*4de0*/  LDC R9, c[0x0][0x14] ;  /* 0x00000500ff097b82 */ /* 0x001e220000000800 */
[----:B------:R-:W-:Y:S01]  /*4df0*/  UIMAD.WIDE.U32 UR6, UR6, UR7, URZ ;  /* 0x00000007060672a5 */ /* 0x000fe2000f8e003f */
[----:B------:R-:W-:Y:S02]  /*4e00*/  IMAD.MOV.U32 R6, RZ, RZ, R0 ;  /* 0x000000ffff067224 */ /* 0x000fe400078e0000 */
[----:B------:R-:W-:Y:S02]  /*4e10*/  IMAD.MOV.U32 R7, RZ, RZ, R5 ;  /* 0x000000ffff077224 */ /* 0x000fe400078e0005 */
[----:B------:R-:W-:Y:S02]  /*4e20*/  IMAD.MOV.U32 R12, RZ, RZ, -0x1 ;  /* 0xffffffffff0c7424 */ /* 0x000fe400078e00ff */
[----:B------:R-:W-:-:S02]  /*4e30*/  IMAD.MOV.U32 R69, RZ, RZ, -0x1 ;  /* 0xffffffffff457424 */ /* 0x000fc400078e00ff */
[----:B0-----:R-:W-:-:S04]  /*4e40*/  IMAD.WIDE.U32 R6, R9, UR6, R6 ;  /* 0x0000000609067c25 */ /* 0x001fc8000f8e0006 */
[----:B------:R-:W-:Y:S01]  /*4e50*/  IMAD R5, R9, UR7, RZ ;  /* 0x0000000709057c24 */ /* 0x000fe2000f8e02ff */
[----:B------:R-:W-:Y:S01]  /*4e60*/  ULDC.64 UR6, c[0x0][0x650] ;  /* 0x0001940000067ab9 */ /* 0x000fe20000000a00 */
[----:B------:R-:W-:Y:S01]  /*4e70*/  IMAD.MOV.U32 R0, RZ, RZ, R6 ;  /* 0x000000ffff007224 */ /* 0x000fe200078e0006 */
[----:B------:R-:W-:Y:S01]  /*4e80*/  ISETP.GE.U32.AND P0, PT, R6, UR6, PT ;  /* 0x0000000606007c0c */ /* 0x000fe2000bf06070 */
[----:B------:R-:W-:Y:S01]  /*4e90*/  IMAD.IADD R5, R7, 0x1, R5 ;  /* 0x0000000107057824 */ /* 0x000fe200078e0205 */
[----:B------:R-:W-:-:S04]  /*4ea0*/  PRMT R7, RZ, 0x7610, R7 ;  /* 0x00007610ff077816 */ /* 0x000fc80000000007 */
[----:B------:R-:W-:-:S13]  /*4eb0*/  ISETP.GE.U32.AND.EX P0, PT, R5, UR7, PT, P0 ;  /* 0x0000000705007c0c */ /* 0x000fda000bf06100 */
[----:B------:R-:W-:Y:S05]  /*4ec0*/  @P0 BRA `(.L_x_99) ;  /* 0x0000000400640947 */ /* 0x000fea0003800000 */
[----:B------:R-:W0:Y:S01]  /*4ed0*/  S2R R20, SR_CTAID.X ;  /* 0x0000000000147919 */ /* 0x000e220000002500 */
[----:B------:R-:W0:Y:S01]  /*4ee0*/  LDC.64 R14, c[0x0][0x628] ;  /* 0x00018a00ff0e7b82 */ /* 0x000e220000000a00 */
[----:B------:R-:W-:Y:S01]  /*4ef0*/  ULDC UR6, c[0x0][0x150] ;  /* 0x0000540000067ab9 */ /* 0x000fe20000000800 */
[----:B------:R-:W-:Y:S01]  /*4f00*/  IMAD.MOV.U32 R12, RZ, RZ, R0 ;  /* 0x000000ffff0c7224 */ /* 0x000fe200078e0000 */
[----:B------:R-:W0:Y:S01]  /*4f10*/  S2R R22, SR_CTAID.Y ;  /* 0x0000000000167919 */ /* 0x000e220000002600 */
[----:B------:R-:W-:-:S04]  /*4f20*/  IMAD.MOV.U32 R13, RZ, RZ, R5 ;  /* 0x000000ffff0d7224 */ /* 0x000fc800078e0005 */
[----:B------:R-:W0:Y:S08]  /*4f30*/  LDC R23, c[0x0][0x144] ;  /* 0x00005100ff177b82 */ /* 0x000e300000000800 */
[----:B-1234-:R-:W1:Y:S08]  /*4f40*/  LDC R16, c[0x0][0x630] ;  /* 0x00018c00ff107b82 */ /* 0x01ee700000000800 */
[----:B------:R-:W2:Y:S01]  /*4f50*/  LDC.64 R18, c[0x0][0x620] ;  /* 0x00018800ff127b82 */ /* 0x000ea20000000a00 */
[----:B0-----:R-:W-:-:S04]  /*4f60*/  ISETP.NE.U32.AND P0, PT, R14, RZ, PT ;  /* 0x000000ff0e00720c */ /* 0x001fc80003f05070 */
[----:B------:R-:W-:Y:S02]  /*4f70*/  ISETP.NE.AND.EX P0, PT, R15, RZ, PT, P0 ;  /* 0x000000ff0f00720c */ /* 0x000fe40003f05300 */
[----:B------:R-:W-:-:S05]  /*4f80*/  I2FP.F32.U32 R6, R20 ;  /* 0x0000001400067245 */ /* 0x000fca0000201000 */
[----:B------:R-:W-:-:S04]  /*4f90*/  FMUL R6, R6, UR6 ;  /* 0x0000000606067c20 */ /* 0x000fc80008400000 */
[----:B------:R0:W3:Y:S02]  /*4fa0*/  F2I.U32.TRUNC.NTZ R21, R6 ;  /* 0x0000000600157305 */ /* 0x0000e4000020f000 */
[----:B-1----:R-:W-:Y:S05]  /*4fb0*/  @!P0 BRA `(.L_x_100) ;  /* 0x0000000000288947 */ /* 0x002fea0003800000 */
[----:B------:R-:W1:Y:S02]  /*4fc0*/  LDC R7, c[0x0][0x634] ;  /* 0x00018d00ff077b82 */ /* 0x000e640000000800 */
[----:B-1----:R-:W-:-:S05]  /*4fd0*/  IADD3 R11, P0, R0, R7, RZ ;  /* 0x00000007000b7210 */ /* 0x002fca0007f1e0ff */
[----:B------:R-:W-:-:S04]  /*4fe0*/  IMAD.X R17, RZ, RZ, R5, P0 ;  /* 0x000000ffff117224 */ /* 0x000fc800000e0605 */
[----:B0-----:R-:W-:-:S04]  /*4ff0*/  IMAD.WIDE.U32 R6, R17, R14, RZ ;  /* 0x0000000e11067225 */ /* 0x001fc800078e00ff */
[----:B-----5:R-:W-:-:S04]  /*5000*/  IMAD.WIDE.U32 R8, P0, R11, R15, R6 ;  /* 0x0000000f0b087225 */ /* 0x020fc80007800006 */
[----:B------:R-:W-:-:S04]  /*5010*/  IMAD.WIDE.U32 R6, R11, R14, RZ ;  /* 0x0000000e0b067225 */ /* 0x000fc800078e00ff */
[----:B------:R-:W-:Y:S01]  /*5020*/  IMAD.X R13, RZ, RZ, RZ, P0 ;  /* 0x000000ffff0d7224 */ /* 0x000fe200000e06ff */
[----:B------:R-:W-:Y:S01]  /*5030*/  IADD3 RZ, P0, R7, R8, RZ ;  /* 0x0000000807ff7210 */ /* 0x000fe20007f1e0ff */
[----:B------:R-:W-:-:S04]  /*5040*/  IMAD.MOV.U32 R12, RZ, RZ, R9 ;  /* 0x000000ffff0c7224 */ /* 0x000fc800078e0009 */
[----:B------:R-:W-:-:S08]  /*5050*/  IMAD.WIDE.U32.X R12, R17, R15, R12, P0 ;  /* 0x0000000f110c7225 */ /* 0x000fd000000e040c */
.L_x_100:
[-CC-:B------:R-:W-:Y:S01]  /*5060*/  SHF.R.U64 R69, R12, R16.reuse, R13.reuse ;  /* 0x000000100c457219 */ /* 0x180fe2000000120d */
[----:B------:R-:W1:Y:S01]  /*5070*/  LDC.64 R28, c[0x0][0x640] ;  /* 0x00019000ff1c7b82 */ /* 0x000e620000000a00 */
[----:B0-----:R-:W-:Y:S01]  /*5080*/  SHF.R.U32.HI R6, RZ, R16, R13 ;  /* 0x00000010ff067219 */ /* 0x001fe2000001160d */
[----:B---3--:R-:W-:Y:S01]  /*5090*/  IMAD.MOV R21, RZ, RZ, -R21 ;  /* 0x000000ffff157224 */ /* 0x008fe200078e0a15 */
[----:B------:R-:W-:Y:S01]  /*50a0*/  IADD3 R9, P0, RZ, -R69, RZ ;  /* 0x80000045ff097210 */ /* 0x000fe20007f1e0ff */
[----:B------:R-:W-:Y:S01]  /*50b0*/  ULDC UR6, c[0x0][0x154] ;  /* 0x0000550000067ab9 */ /* 0x000fe20000000800 */
[----:B------:R-:W-:Y:S02]  /*50c0*/  IMAD.MOV.U32 R11, RZ, RZ, 0x1 ;  /* 0x00000001ff0b7424 */ /* 0x000fe400078e00ff */
[----:B------:R-:W-:Y:S01]  /*50d0*/  IMAD R21, R23, R21, R20 ;  /* 0x0000001517157224 */ /* 0x000fe200078e0214 */
[----:B------:R-:W0:Y:S01]  /*50e0*/  LDC R12, c[0x0][0x618] ;  /* 0x00018600ff0c7b82 */ /* 0x000e220000000800 */
[----:B------:R-:W-:-:S02]  /*50f0*/  IMAD.X R7, RZ, RZ, ~R6, P0 ;  /* 0x000000ffff077224 */ /* 0x000fc400000e0e06 */
[----:B------:R-:W-:Y:S02]  /*5100*/  IMAD.MOV.U32 R6, RZ, RZ, R0 ;  /* 0x000000ffff067224 */ /* 0x000fe400078e0000 */
[-C--:B--2--5:R-:W-:Y:S02]  /*5110*/  IMAD R8, R7, R18.reuse, RZ ;  /* 0x0000001207087224 */ /* 0x0a4fe400078e02ff */
[----:B------:R-:W-:Y:S01]  /*5120*/  IMAD.MOV.U32 R7, RZ, RZ, R5 ;  /* 0x000000ffff077224 */ /* 0x000fe200078e0005 */
[----:B------:R-:W2:Y:S01]  /*5130*/  LDC R24, c[0x0][0x608] ;  /* 0x00018200ff187b82 */ /* 0x000ea20000000800 */
[----:B------:R-:W-:-:S04]  /*5140*/  IMAD.WIDE.U32 R6, R9, R18, R6 ;  /* 0x0000001209067225 */ /* 0x000fc800078e0006 */
[----:B------:R-:W-:-:S03]  /*5150*/  IMAD R9, R9, R19, R8 ;  /* 0x0000001309097224 */ /* 0x000fc600078e0208 */
[----:B------:R-:W3:Y:S01]  /*5160*/  LDC R26, c[0x0][0x658] ;  /* 0x00019600ff1a7b82 */ /* 0x000ee20000000800 */
[----:B------:R-:W-:Y:S01]  /*5170*/  I2FP.F32.U32 R8, R22 ;  /* 0x0000001600087245 */ /* 0x000fe20000201000 */
[----:B------:R-:W-:Y:S01]  /*5180*/  IMAD.IADD R7, R7, 0x1, R9 ;  /* 0x0000000107077824 */ /* 0x000fe200078e0209 */
[----:B-1----:R-:W-:Y:S01]  /*5190*/  ISETP.NE.U32.AND P0, PT, R28, RZ, PT ;  /* 0x000000ff1c00720c */ /* 0x002fe20003f05070 */
[----:B------:R-:W-:Y:S02]  /*51a0*/  IMAD.MOV.U32 R9, RZ, RZ, -0x1 ;  /* 0xffffffffff097424 */ /* 0x000fe400078e00ff */
[----:B------:R-:W-:Y:S02]  /*51b0*/  FMUL R8, R8, UR6 ;  /* 0x0000000608087c20 */ /* 0x000fe40008400000 */
[----:B------:R-:W1:Y:S01]  /*51c0*/  LDC R19, c[0x0][0x148] ;  /* 0x00005200ff137b82 */ /* 0x000e620000000800 */
[----:B0-----:R-:W-:Y:S01]  /*51d0*/  SHF.R.U64 R16, R6, R12, R7 ;  /* 0x0000000c06107219 */ /* 0x001fe20000001207 */
[----:B------:R0:W4:Y:S01]  /*51e0*/  F2I.U32.TRUNC.NTZ R17, R8 ;  /* 0x0000000800117305 */ /* 0x000122000020f000 */
[----:B------:R-:W-:-:S02]  /*51f0*/  ISETP.NE.AND.EX P0, PT, R29, RZ, PT, P0 ;  /* 0x000000ff1d00720c */ /* 0x000fc40003f05300 */
[----:B------:R-:W-:-:S03]  /*5200*/  SHF.R.U32.HI R7, RZ, R12, R7 ;  /* 0x0000000cff077219 */ /* 0x000fc60000011607 */
[----:B------:R-:W0:Y:S01]  /*5210*/  LDC R20, c[0x0][0x600] ;  /* 0x00018000ff147b82 */ /* 0x000e220000000800 */
[-CC-:B--2---:R-:W-:Y:S02]  /*5220*/  SHF.R.U64 R14, R16, R24.reuse, R7.reuse ;  /* 0x00000018100e7219 */ /* 0x184fe40000001207 */
[----:B------:R-:W-:-:S05]  /*5230*/  SHF.R.U32.HI R7, RZ, R24, R7 ;  /* 0x00000018ff077219 */ /* 0x000fca0000011607 */
[----:B------:R-:W2:Y:S01]  /*5240*/  LDC R25, c[0x0][0x648] ;  /* 0x00019200ff197b82 */ /* 0x000ea20000000800 */
[-CC-:B---3--:R-:W-:Y:S02]  /*5250*/  SHF.R.U64 R18, R14, R26.reuse, R7.reuse ;  /* 0x0000001a0e127219 */ /* 0x188fe40000001207 */
[-C--:B------:R-:W-:Y:S02]  /*5260*/  SHF.L.U32 R9, R9, R26.reuse, RZ ;  /* 0x0000001a09097219 */ /* 0x080fe400000006ff */
[-C--:B------:R-:W-:Y:S01]  /*5270*/  SHF.R.U32.HI R7, RZ, R26.reuse, R7 ;  /* 0x0000001aff077219 */ /* 0x080fe20000011607 */
[----:B------:R-:W-:Y:S01]  /*5280*/  IMAD.MOV.U32 R6, RZ, RZ, R18 ;  /* 0x000000ffff067224 */ /* 0x000fe200078e0012 */
[----:B------:R-:W-:Y:S01]  /*5290*/  SHF.L.U32 R24, R11, R26, RZ ;  /* 0x0000001a0b187219 */ /* 0x000fe200000006ff */
[----:B------:R-:W3:Y:S01]  /*52a0*/  LDC R27, c[0x0][0x638] ;  /* 0x00018e00ff1b7b82 */ /* 0x000ee20000000800 */
[----:B------:R-:W-:-:S07]  /*52b0*/  LOP3.LUT R23, RZ, R9, RZ, 0x33, !PT ;  /* 0x00000009ff177212 */ /* 0x000fce00078e33ff */
[----:B------:R-:W0:Y:S01]  /*52c0*/  LDC R30, c[0x0][0x610] ;  /* 0x00018400ff1e7b82 */ /* 0x000e220000000800 */
[----:B----4-:R-:W-:Y:S05]  /*52d0*/  @!P0 BRA `(.L_x_101) ;  /* 0x0000000000288947 */ /* 0x010fea0003800000 */
[----:B------:R-:W4:Y:S02]  /*52e0*/  LDC R11, c[0x0][0x64c] ;  /* 0x00019300ff0b7b82 */ /* 0x000f240000000800 */
[----:B----4-:R-:W-:-:S05]  /*52f0*/  IADD3 R11, P0, R18, R11, RZ ;  /* 0x0000000b120b7210 */ /* 0x010fca0007f1e0ff */
[----:B------:R-:W-:-:S04]  /*5300*/  IMAD.X R15, RZ, RZ, R7, P0 ;  /* 0x000000ffff0f7224 */ /* 0x000fc800000e0607 */
[----:B------:R-:W-:-:S04]  /*5310*/  IMAD.WIDE.U32 R6, R15, R28, RZ ;  /* 0x0000001c0f067225 */ /* 0x000fc800078e00ff */
[----:B0-----:R-:W-:-:S04]  /*5320*/  IMAD.WIDE.U32 R8, P0, R11, R29, R6 ;  /* 0x0000001d0b087225 */ /* 0x001fc80007800006 */
[----:B------:R-:W-:-:S04]  /*5330*/  IMAD.WIDE.U32 R6, R11, R28, RZ ;  /* 0x0000001c0b067225 */ /* 0x000fc800078e00ff */
[----:B------:R-:W-:Y:S01]  /*5340*/  IMAD.X R13, RZ, RZ, RZ, P0 ;  /* 0x000000ffff0d7224 */ /* 0x000fe200000e06ff */
[----:B------:R-:W-:Y:S01]  /*5350*/  IADD3 RZ, P0, R7, R8, RZ ;  /* 0x0000000807ff7210 */ /* 0x000fe20007f1e0ff */
[----:B------:R-:W-:-:S04]  /*5360*/  IMAD.MOV.U32 R12, RZ, RZ, R9 ;  /* 0x000000ffff0c7224 */ /* 0x000fc800078e0009 */
[----:B------:R-:W-:-:S08]  /*5370*/  IMAD.WIDE.U32.X R6, R15, R29, R12, P0 ;  /* 0x0000001d0f067225 */ /* 0x000fd000000e040c */
.L_x_101:
[----:B--2---:R-:W-:Y:S01]  /*5380*/  SHF.R.U64 R6, R6, R25, R7 ;  /* 0x0000001906067219 */ /* 0x004fe20000001207 */
[----:B0-----:R-:W-:Y:S01]  /*5390*/  VIADD R11, R20, 0xffffffff ;  /* 0xffffffff140b7836 */ /* 0x001fe20000000000 */
[----:B------:R-:W-:Y:S01]  /*53a0*/  LOP3.LUT R9, R14, R23, RZ, 0xc0, !PT ;  /* 0x000000170e097212 */ /* 0x000fe200078ec0ff */
[----:B------:R-:W-:Y:S02]  /*53b0*/  IMAD.MOV R17, RZ, RZ, -R17 ;  /* 0x000000ffff117224 */ /* 0x000fe400078e0a11 */
[----:B------:R-:W-:Y:S02]  /*53c0*/  IMAD.MOV R7, RZ, RZ, -R6 ;  /* 0x000000ffff077224 */ /* 0x000fe400078e0a06 */
[----:B------:R-:W-:Y:S01]  /*53d0*/  IMAD R24, R24, R6, R9 ;  /* 0x0000000618187224 */ /* 0x000fe200078e0209 */
[----:B------:R-:W-:Y:S01]  /*53e0*/  LOP3.LUT R9, R16, R11, RZ, 0xc0, !PT ;  /* 0x0000000b10097212 */ /* 0x000fe200078ec0ff */
[----:B-1----:R-:W-:Y:S02]  /*53f0*/  @P4 IMAD R21, R19, R17, R22 ;  /* 0x0000001113154224 */ /* 0x002fe400078e0216 */
[----:B---3--:R-:W-:-:S02]  /*5400*/  IMAD R6, R7, R27, R18 ;  /* 0x0000001b07067224 */ /* 0x008fc400078e0212 */
[----:B------:R-:W-:Y:S02]  /*5410*/  IMAD R24, R24, R30, R21 ;  /* 0x0000001e18187224 */ /* 0x000fe400078e0215 */
[----:B------:R-:W-:Y:S02]  /*5420*/  IMAD R9, R6, R20, R9 ;  /* 0x0000001406097224 */ /* 0x000fe400078e0209 */
[----:B------:R-:W-:-:S03]  /*5430*/  IMAD.MOV.U32 R7, RZ, RZ, 0x1 ;  /* 0x00000001ff077424 */ /* 0x000fc600078e00ff */
[----:B------:R-:W-:Y:S02]  /*5440*/  SEL R12, R9, R24, !P4 ;  /* 0x00000018090c7207 */ /* 0x000fe40006000000 */
[----:B------:R-:W-:-:S07]  /*5450*/  SEL R24, R24, R9, !P4 ;  /* 0x0000000918187207 */ /* 0x000fce0006000000 */
.L_x_99:
[----:B------:R-:W-:Y:S01]  /*5460*/  LOP3.LUT P0, RZ, R7, 0xff, RZ, 0xc0, !PT ;  /* 0x000000ff07ff7812 */ /* 0x000fe2000780c0ff */
[----:B-1234-:R-:W-:-:S12]  /*5470*/  IMAD.MOV.U32 R16, RZ, RZ, R24 ;  /* 0x000000ffff107224 */ /* 0x01efd800078e0018 */
[----:B------:R-:W-:Y:S05]  /*5480*/  @P0 BRA `(.L_x_102) ;  /* 0xffffffb800e00947 */ /* 0x000fea000383ffff */
[----:B------:R-:W-:Y:S05]  /*5490*/  EXIT ;  /* 0x000000000000794d */ /* 0x000fea0003800000 */
.L_x_4:
[----:B0-----:R-:W-:Y:S01]  /*54a0*/  ULDC.64 UR4, c[0x0][0x650] ;  /* 0x0001940000047ab9 */ /* 0x001fe20000000a00 */
        /* <DEDUP_REMOVED lines=25> */
.L_x_104:
[-CC-:B------:R-:W-:Y:S01]  /*5640*/  SHF.R.U64 R16, R14, R18.reuse, R15.reuse ;  /* 0x000000120e107219 */ /* 0x180fe2000000120f */
[----:B------:R-:W0:Y:S01]  /*5650*/  LDC R22, c[0x0][0x618] ;  /* 0x00018600ff167b82 */ /* 0x000e220000000800 */
[----:B------:R-:W-:Y:S01]  /*5660*/  SHF.R.U32.HI R7, RZ, R18, R15 ;  /* 0x00000012ff077219 */ /* 0x000fe2000001160f */
[----:B------:R-:W-:Y:S01]  /*5670*/  ULDC UR4, c[0x0][0x150] ;  /* 0x0000540000047ab9 */ /* 0x000fe20000000800 */
[----:B------:R-:W-:Y:S01]  /*5680*/  IADD3 R9, P0, RZ, -R16, RZ ;  /* 0x80000010ff097210 */ /* 0x000fe20007f1e0ff */
[----:B------:R-:W-:Y:S01]  /*5690*/  IMAD.MOV.U32 R10, RZ, RZ, R0 ;  /* 0x000000ffff0a7224 */ /* 0x000fe200078e0000 */
[----:B------:R-:W-:Y:S01]  /*56a0*/  I2FP.F32.U32 R12, R6 ;  /* 0x00000006000c7245 */ /* 0x000fe20000201000 */
[----:B------:R-:W-:Y:S02]  /*56b0*/  IMAD.MOV.U32 R11, RZ, RZ, R5 ;  /* 0x000000ffff0b7224 */ /* 0x000fe400078e0005 */
[----:B------:R-:W1:Y:S01]  /*56c0*/  LDC.64 R24, c[0x0][0x640] ;  /* 0x00019000ff187b82 */ /* 0x000e620000000a00 */
[----:B------:R-:W-:-:S02]  /*56d0*/  IMAD.X R7, RZ, RZ, ~R7, P0 ;  /* 0x000000ffff077224 */ /* 0x000fc400000e0e07 */
[----:B------:R-:W-:Y:S01]  /*56e0*/  FMUL R13, R12, UR4 ;  /* 0x000000040c0d7c20 */ /* 0x000fe20008400000 */
[----:B------:R-:W-:Y:S01]  /*56f0*/  IMAD.WIDE.U32 R10, R9, R20, R10 ;  /* 0x00000014090a7225 */ /* 0x000fe200078e000a */
[----:B------:R-:W-:-:S03]  /*5700*/  ULDC UR4, c[0x0][0x154] ;  /* 0x0000550000047ab9 */ /* 0x000fc60000000800 */
[----:B------:R-:W-:Y:S01]  /*5710*/  IMAD R12, R7, R20, RZ ;  /* 0x00000014070c7224 */ /* 0x000fe200078e02ff */
[----:B------:R-:W2:Y:S01]  /*5720*/  LDC R15, c[0x0][0x144] ;  /* 0x00005100ff0f7b82 */ /* 0x000ea20000000800 */
[----:B------:R-:W3:Y:S02]  /*5730*/  F2I.U32.TRUNC.NTZ R13, R13 ;  /* 0x0000000d000d7305 */ /* 0x000ee4000020f000 */
[----:B------:R-:W-:Y:S02]  /*5740*/  IMAD R7, R9, R21, R12 ;  /* 0x0000001509077224 */ /* 0x000fe400078e020c */
[----:B------:R-:W-:Y:S02]  /*5750*/  IMAD.MOV.U32 R12, RZ, RZ, 0x1 ;  /* 0x00000001ff0c7424 */ /* 0x000fe400078e00ff */
[----:B------:R-:W-:Y:S01]  /*5760*/  IMAD.IADD R7, R11, 0x1, R7 ;  /* 0x000000010b077824 */ /* 0x000fe200078e0207 */
[----:B------:R-:W4:Y:S04]  /*5770*/  LDC R18, c[0x0][0x608] ;  /* 0x00018200ff127b82 */ /* 0x000f280000000800 */
[----:B0-----:R-:W-:-:S02]  /*5780*/  SHF.R.U64 R14, R10, R22, R7 ;  /* 0x000000160a0e7219 */ /* 0x001fc40000001207 */
[----:B------:R-:W-:Y:S02]  /*5790*/  I2FP.F32.U32 R10, R8 ;  /* 0x00000008000a7245 */ /* 0x000fe40000201000 */
[----:B------:R-:W0:Y:S01]  /*57a0*/  LDC R23, c[0x0][0x658] ;  /* 0x00019600ff177b82 */ /* 0x000e220000000800 */
[----:B-1----:R-:W-:Y:S01]  /*57b0*/  ISETP.NE.U32.AND P0, PT, R24, RZ, PT ;  /* 0x000000ff1800720c */ /* 0x002fe20003f05070 */
[----:B---3--:R-:W-:Y:S01]  /*57c0*/  IMAD.MOV R9, RZ, RZ, -R13 ;  /* 0x000000ffff097224 */ /* 0x008fe200078e0a0d */
[----:B------:R-:W-:Y:S01]  /*57d0*/  SHF.R.U32.HI R7, RZ, R22, R7 ;  /* 0x00000016ff077219 */ /* 0x000fe20000011607 */
[----:B------:R-:W-:Y:S01]  /*57e0*/  FMUL R10, R10, UR4 ;  /* 0x000000040a0a7c20 */ /* 0x000fe20008400000 */
[----:B------:R-:W-:-:S03]  /*57f0*/  ISETP.NE.AND.EX P0, PT, R25, RZ, PT, P0 ;  /* 0x000000ff1900720c */ /* 0x000fc60003f05300 */
[----:B------:R-:W1:Y:S01]  /*5800*/  LDC R21, c[0x0][0x148] ;  /* 0x00005200ff157b82 */ /* 0x000e620000000800 */
[----:B--2---:R-:W-:Y:S01]  /*5810*/  IMAD R22, R15, R9, R6 ;  /* 0x000000090f167224 */ /* 0x004fe200078e0206 */
[----:B------:R2:W3:Y:S06]  /*5820*/  F2I.U32.TRUNC.NTZ R19, R10 ;  /* 0x0000000a00137305 */ /* 0x0004ec000020f000 */
[----:B------:R-:W1:Y:S01]  /*5830*/  LDC R20, c[0x0][0x600] ;  /* 0x00018000ff147b82 */ /* 0x000e620000000800 */
[-CC-:B----4-:R-:W-:Y:S02]  /*5840*/  SHF.R.U64 R17, R14, R18.reuse, R7.reuse ;  /* 0x000000120e117219 */ /* 0x190fe40000001207 */
[----:B------:R-:W-:Y:S01]  /*5850*/  SHF.R.U32.HI R6, RZ, R18, R7 ;  /* 0x00000012ff067219 */ /* 0x000fe20000011607 */
[----:B------:R-:W-:-:S04]  /*5860*/  IMAD.MOV.U32 R18, RZ, RZ, -0x1 ;  /* 0xffffffffff127424 */ /* 0x000fc800078e00ff */
[----:B------:R-:W4:Y:S01]  /*5870*/  LDC R26, c[0x0][0x648] ;  /* 0x00019200ff1a7b82 */ /* 0x000f220000000800 */
[-C--:B0-----:R-:W-:Y:S02]  /*5880*/  SHF.L.U32 R9, R18, R23.reuse, RZ ;  /* 0x0000001712097219 */ /* 0x081fe400000006ff */
[-CC-:B------:R-:W-:Y:S02]  /*5890*/  SHF.R.U64 R18, R17, R23.reuse, R6.reuse ;  /* 0x0000001711127219 */ /* 0x180fe40000001206 */
[-C--:B------:R-:W-:Y:S02]  /*58a0*/  SHF.R.U32.HI R7, RZ, R23.reuse, R6 ;  /* 0x00000017ff077219 */ /* 0x080fe40000011606 */
[----:B------:R-:W-:Y:S01]  /*58b0*/  SHF.L.U32 R23, R12, R23, RZ ;  /* 0x000000170c177219 */ /* 0x000fe200000006ff */
[----:B------:R-:W0:Y:S01]  /*58c0*/  LDC R27, c[0x0][0x638] ;  /* 0x00018e00ff1b7b82 */ /* 0x000e220000000800 */
[----:B------:R-:W-:Y:S01]  /*58d0*/  LOP3.LUT R28, RZ, R9, RZ, 0x33, !PT ;  /* 0x00000009ff1c7212 */ /* 0x000fe200078e33ff */
[----:B------:R-:W-:-:S06]  /*58e0*/  IMAD.MOV.U32 R6, RZ, RZ, R18 ;  /* 0x000000ffff067224 */ /* 0x000fcc00078e0012 */
[----:B------:R-:W0:Y:S01]  /*58f0*/  LDC R29, c[0x0][0x610] ;  /* 0x00018400ff1d7b82 */ /* 0x000e220000000800 */
[----:B--23--:R-:W-:Y:S05]  /*5900*/  @!P0 BRA `(.L_x_105) ;  /* 0x0000000000288947 */ /* 0x00cfea0003800000 */
[----:B------:R-:W2:Y:S02]  /*5910*/  LDC R9, c[0x0][0x64c] ;  /* 0x00019300ff097b82 */ /* 0x000ea40000000800 */
[----:B--2---:R-:W-:-:S05]  /*5920*/  IADD3 R9, P0, R18, R9, RZ ;  /* 0x0000000912097210 */ /* 0x004fca0007f1e0ff */
        /* <DEDUP_REMOVED lines=8> */
.L_x_105:
[----:B----4-:R-:W-:Y:S01]  /*59b0*/  SHF.R.U64 R7, R6, R26, R7 ;  /* 0x0000001a06077219 */ /* 0x010fe20000001207 */
[----:B-1----:R-:W-:Y:S01]  /*59c0*/  VIADD R11, R20, 0xffffffff ;  /* 0xffffffff140b7836 */ /* 0x002fe20000000000 */
[----:B------:R-:W-:Y:S01]  /*59d0*/  LOP3.LUT R6, R17, R28, RZ, 0xc0, !PT ;  /* 0x0000001c11067212 */ /* 0x000fe200078ec0ff */
[----:B------:R-:W-:Y:S02]  /*59e0*/  IMAD.MOV R19, RZ, RZ, -R19 ;  /* 0x000000ffff137224 */ /* 0x000fe400078e0a13 */
[----:B------:R-:W-:Y:S01]  /*59f0*/  IMAD.MOV R9, RZ, RZ, -R7 ;  /* 0x000000ffff097224 */ /* 0x000fe200078e0a07 */
[----:B------:R-:W-:Y:S01]  /*5a00*/  LOP3.LUT R11, R14, R11, RZ, 0xc0, !PT ;  /* 0x0000000b0e0b7212 */ /* 0x000fe200078ec0ff */
[----:B------:R-:W-:Y:S02]  /*5a10*/  @P4 IMAD R22, R21, R19, R8 ;  /* 0x0000001315164224 */ /* 0x000fe400078e0208 */
[----:B------:R-:W-:Y:S02]  /*5a20*/  IMAD R7, R23, R7, R6 ;  /* 0x0000000717077224 */ /* 0x000fe400078e0206 */
[----:B0-----:R-:W-:-:S02]  /*5a30*/  IMAD R6, R9, R27, R18 ;  /* 0x0000001b09067224 */ /* 0x001fc400078e0212 */
[----:B------:R-:W-:Y:S02]  /*5a40*/  IMAD R14, R7, R29, R22 ;  /* 0x0000001d070e7224 */ /* 0x000fe400078e0216 */
[----:B------:R-:W-:Y:S02]  /*5a50*/  IMAD R7, R6, R20, R11 ;  /* 0x0000001406077224 */ /* 0x000fe400078e020b */
[----:B------:R-:W-:Y:S02]  /*5a60*/  IMAD.MOV.U32 R10, RZ, RZ, 0x1 ;  /* 0x00000001ff0a7424 */ /* 0x000fe400078e00ff */
[----:B------:R-:W-:Y:S01]  /*5a70*/  IMAD.MOV.U32 R9, RZ, RZ, R16 ;  /* 0x000000ffff097224 */ /* 0x000fe200078e0010 */
[----:B------:R-:W-:Y:S02]  /*5a80*/  SEL R17, R7, R14, !P4 ;  /* 0x0000000e07117207 */ /* 0x000fe40006000000 */
[----:B------:R-:W-:-:S07]  /*5a90*/  SEL R14, R14, R7, !P4 ;  /* 0x000000070e0e7207 */ /* 0x000fce0006000000 */
.L_x_103:
[----:B------:R-:W-:-:S08]  /*5aa0*/  NOP ;  /* 0x0000000000007918 */ /* 0x000fd00000000000 */
[----:B------:R-:W0:-:S00]  /*5ab0*/  USETMAXREG.DEALLOC.CTAPOOL 0x28 ;  /* 0x00000028000079c8 */ /* 0x000e0000080e0500 */
[----:B0-----:R-:W-:-:S13]  /*5ac0*/  ISETP.NE.AND P0, PT, R3, RZ, PT ;  /* 0x000000ff0300720c */ /* 0x001fda0003f05270 */
[----:B------:R-:W-:Y:S05]  /*5ad0*/  @P0 EXIT ;  /* 0x000000000000094d */ /* 0x000fea0003800000 */
[----:B------:R-:W-:Y:S01]  /*5ae0*/  LOP3.LUT P0, RZ, R10, 0xff, RZ, 0xc0, !PT ;  /* 0x000000ff0aff7812 */ /* 0x000fe2000780c0ff */
[----:B------:R-:W-:Y:S02]  /*5af0*/  IMAD.MOV.U32 R10, RZ, RZ, 0x1 ;  /* 0x00000001ff0a7424 */ /* 0x000fe400078e00ff */
[----:B------:R-:W-:-:S10]  /*5b00*/  IMAD.MOV.U32 R13, RZ, RZ, RZ ;  /* 0x000000ffff0d7224 */ /* 0x000fd400078e00ff */
[----:B------:R-:W-:Y:S05]  /*5b10*/  @!P0 BRA `(.L_x_106) ;  /* 0x0000000c00388947 */ /* 0x000fea0003800000 */
[----:B------:R-:W0:Y:S01]  /*5b20*/  LDC R3, c[0x0][0x28c] ;  /* 0x0000a300ff037b82 */ /* 0x000e220000000800 */
[----:B------:R-:W-:Y:S01]  /*5b30*/  ULDC UR5, c[0x0][0x600] ;  /* 0x0001800000057ab9 */ /* 0x000fe20000000800 */
[----:B------:R-:W-:Y:S01]  /*5b40*/  ULDC UR4, c[0x0][0xc] ;  /* 0x0000030000047ab9 */ /* 0x000fe20000000800 */
[----:B------:R-:W-:Y:S01]  /*5b50*/  UIADD3 UR16, UR5, -0x1, URZ ;  /* 0xffffffff05107890 */ /* 0x000fe2000fffe03f */
[C---:B------:R-:W-:Y:S01]  /*5b60*/  LOP3.LUT P2, RZ, R2.reuse, 0x7f, RZ, 0xc0, !PT ;  /* 0x0000007f02ff7812 */ /* 0x040fe2000784c0ff */
[----:B------:R-:W-:Y:S01]  /*5b70*/  ULDC UR6, c[0x0][0x658] ;  /* 0x0001960000067ab9 */ /* 0x000fe20000000800 */
[----:B------:R-:W-:Y:S01]  /*5b80*/  ULDC UR5, c[0x0][0x10] ;  /* 0x0000040000057ab9 */ /* 0x000fe20000000800 */
[----:B------:R-:W-:Y:S01]  /*5b90*/  UMOV UR7, 0xffffffff ;  /* 0xffffffff00077882 */ /* 0x000fe20000000000 */
[----:B------:R-:W-:Y:S01]  /*5ba0*/  UMOV UR8, 0x1 ;  /* 0x0000000100087882 */ /* 0x000fe20000000000 */
[----:B------:R-:W-:Y:S01]  /*5bb0*/  UIMAD.WIDE.U32 UR4, UR4, UR5, URZ ;  /* 0x00000005040472a5 */ /* 0x000fe2000f8e003f */
[----:B------:R-:W-:Y:S01]  /*5bc0*/  LOP3.LUT P0, RZ, R2, 0x1f, RZ, 0xc0, !PT ;  /* 0x0000001f02ff7812 */ /* 0x000fe2000780c0ff */
[----:B------:R-:W-:Y:S01]  /*5bd0*/  USHF.L.U32 UR7, UR7, UR6, URZ ;  /* 0x0000000607077299 */ /* 0x000fe2000800063f */
[----:B------:R-:W-:Y:S01]  /*5be0*/  BSSY B0, `(.L_x_106) ;  /* 0x00000c1000007945 */ /* 0x000fe20003800000 */
[----:B------:R-:W-:Y:S01]  /*5bf0*/  USHF.L.U32 UR18, UR8, UR6, URZ ;  /* 0x0000000608127299 */ /* 0x000fe2000800063f */
[----:B------:R-:W-:Y:S01]  /*5c00*/  IMAD.MOV.U32 R15, RZ, RZ, 0x1 ;  /* 0x00000001ff0f7424 */ /* 0x000fe200078e00ff */
[----:B------:R-:W-:Y:S01]  /*5c10*/  LOP3.LUT R16, R4, 0x2, RZ, 0xfc, !PT ;  /* 0x0000000204107812 */ /* 0x000fe200078efcff */
[----:B------:R-:W-:Y:S01]  /*5c20*/  ULDC UR6, c[0x0][0x14] ;  /* 0x0000050000067ab9 */ /* 0x000fe20000000800 */
[----:B------:R-:W-:Y:S01]  /*5c30*/  PLOP3.LUT P0, PT, P0, P2, PT, 0x8a, 0x0 ;  /* 0x000000000000781c */ /* 0x000fe20000705172 */
[----:B------:R-:W-:Y:S01]  /*5c40*/  UIMAD.WIDE.U32 UR20, UR4, UR6, URZ ;  /* 0x00000006041472a5 */ /* 0x000fe2000f8e003f */
[----:B------:R-:W-:Y:S01]  /*5c50*/  IMAD.MOV.U32 R10, RZ, RZ, 0x1 ;  /* 0x00000001ff0a7424 */ /* 0x000fe200078e00ff */
[----:B------:R-:W-:Y:S01]  /*5c60*/  UIMAD UR13, UR5, UR6, URZ ;  /* 0x00000006050d72a4 */ /* 0x000fe2000f8e023f */
[----:B------:R-:W-:Y:S01]  /*5c70*/  IMAD.MOV.U32 R13, RZ, RZ, RZ ;  /* 0x000000ffff0d7224 */ /* 0x000fe200078e00ff */
[----:B------:R-:W-:Y:S01]  /*5c80*/  ULOP3.LUT UR17, URZ, UR7, URZ, 0x33, !UPT ;  /* 0x000000073f117292 */ /* 0x000fe2000f8e333f */
[----:B0-----:R-:W-:Y:S01]  /*5c90*/  VIADD R3, R3, 0x7f ;  /* 0x0000007f03037836 */ /* 0x001fe20000000000 */
[----:B------:R-:W-:Y:S01]  /*5ca0*/  UIADD3 UR13, UR21, UR13, URZ ;  /* 0x0000000d150d7290 */ /* 0x000fe2000fffe03f */
[----:B------:R-:W-:-:S03]  /*5cb0*/  ULDC.64 UR22, c[0x0][0x198] ;  /* 0x0000660000167ab9 */ /* 0x000fc60000000a00 */
[----:B------:R-:W-:-:S04]  /*5cc0*/  SHF.R.S32.HI R6, RZ, 0x1f, R3 ;  /* 0x0000001fff067819 */ /* 0x000fc80000011403 */
[----:B------:R-:W-:-:S04]  /*5cd0*/  LEA.HI R6, R6, R3, RZ, 0x7 ;  /* 0x0000000306067211 */ /* 0x000fc800078f38ff */
[----:B------:R-:W-:-:S05]  /*5ce0*/  SHF.R.S32.HI R12, RZ, 0x7, R6 ;  /* 0x00000007ff0c7819 */ /* 0x000fca0000011406 */
[----:B------:R-:W-:-:S07]  /*5cf0*/  VIADD R11, R12, 0x1 ;  /* 0x000000010c0b7836 */ /* 0x000fce0000000000 */
.L_x_118:
[----:B------:R-:W-:-:S03]  /*5d00*/  UMOV UR4, 0xffffffff ;  /* 0xffffffff00047882 */ /* 0x000fc60000000000 */
[----:B------:R-:W-:Y:S05]  /*5d10*/  BRA.DIV UR4, `(.L_x_107) ;  /* 0x00000012045c7947 */ /* 0x000fea000b800000 */
[----:B------:R-:W-:-:S13]  /*5d20*/  ELECT P1, URZ, PT ;  /* 0x00000000003f782f */ /* 0x000fda0003820000 */
.L_x_134:
[----:B------:R-:W0:Y:S01]  /*5d30*/  LDC R2, c[0x0][0x28c] ;  /* 0x0000a300ff027b82 */ /* 0x000e220000000800 */
[----:B------:R-:W-:Y:S01]  /*5d40*/  BSSY B1, `(.L_x_108) ;  /* 0x0000037000017945 */ /* 0x000fe20003800000 */
[----:B0-----:R-:W-:-:S13]  /*5d50*/  ISETP.LT.OR P1, PT, R2, 0x1, !P1 ;  /* 0x000000010200780c */ /* 0x001fda0004f21670 */
[----:B------:R-:W-:Y:S05]  /*5d60*/  @P1 BRA `(.L_x_109) ;  /* 0x0000000000d01947 */ /* 0x000fea0003800000 */
[----:B------:R-:W-:Y:S02]  /*5d70*/  IMAD.SHL.U32 R17, R17, 0x40, RZ ;  /* 0x0000004011117824 */ /* 0x000fe400078e00ff */
[----:B------:R-:W-:Y:S02]  /*5d80*/  IMAD.SHL.U32 R14, R14, 0x80, RZ ;  /* 0x000000800e0e7824 */ /* 0x000fe400078e00ff */
[----:B------:R-:W-:Y:S02]  /*5d90*/  IMAD.MOV.U32 R20, RZ, RZ, RZ ;  /* 0x000000ffff147224 */ /* 0x000fe400078e00ff */
[----:B------:R-:W-:Y:S02]  /*5da0*/  IMAD.MOV.U32 R2, RZ, RZ, R11 ;  /* 0x000000ffff027224 */ /* 0x000fe400078e000b */
[----:B------:R-:W-:Y:S02]  /*5db0*/  IMAD.MOV.U32 R3, RZ, RZ, R10 ;  /* 0x000000ffff037224 */ /* 0x000fe400078e000a */
[----:B------:R-:W-:-:S07]  /*5dc0*/  IMAD.MOV.U32 R6, RZ, RZ, R13 ;  /* 0x000000ffff067224 */ /* 0x000fce00078e000d */
.L_x_113:
[----:B------:R-:W0:Y:S01]  /*5dd0*/  S2R R8, SR_CgaCtaId ;  /* 0x0000000000087919 */ /* 0x000e220000008800 */
[----:B------:R-:W-:-:S04]  /*5de0*/  MOV R7, 0x400 ;  /* 0x0000040000077802 */ /* 0x000fc80000000f00 */
[----:B0-----:R-:W-:Y:S02]  /*5df0*/  LEA R19, R8, R7, 0x18 ;  /* 0x0000000708137211 */ /* 0x001fe400078ec0ff */
[----:B------:R-:W-:Y:S01]  /*5e00*/  SHF.L.U32 R7, R3, 0x1f, RZ ;  /* 0x0000001f03077819 */ /* 0x000fe200000006ff */
[----:B------:R-:W0:Y:S02]  /*5e10*/  @!P2 LDC R8, c[0x0][0x500] ;  /* 0x00014000ff08ab82 */ /* 0x000e240000000800 */
[----:B------:R-:W-:-:S04]  /*5e20*/  IMAD R18, R6, 0x8, R19 ;  /* 0x0000000806127824 */ /* 0x000fc800078e0213 */
[----:B------:R-:W1:Y:S02]  /*5e30*/  SYNCS.PHASECHK.TRANS64.TRYWAIT P1, [R18+URZ+0x48], R7 ;  /* 0x00004807120075a7 */ /* 0x000e64000802017f */
[----:B-1----:R-:W-:Y:S05]  /*5e40*/  @!P1 BRA `(.L_x_110) ;  /* 0x0000001000309947 */ /* 0x002fea0003800000 */
.L_x_135:
[----:B-1----:R-:W-:Y:S01]  /*5e50*/  PRMT R7, R16, 0x9910, RZ ;  /* 0x0000991010077816 */ /* 0x002fe200000000ff */
[----:B0-----:R0:W-:Y:S03]  /*5e60*/  @!P2 SYNCS.ARRIVE.TRANS64 RZ, [R18+URZ], R8 ;  /* 0x0000000812ffa9a7 */ /* 0x0011e6000800003f */
[----:B------:R-:W-:-:S13]  /*5e70*/  ISETP.NE.AND P1, PT, R7, 0x2, PT ;  /* 0x000000020700780c */ /* 0x000fda0003f25270 */
[----:B0-----:R-:W-:Y:S05]  /*5e80*/  @P1 BRA `(.L_x_111) ;  /* 0x0000000000041947 */ /* 0x001fea0003800000 */
[----:B------:R-:W-:Y:S01]  /*5e90*/  BPT.TRAP 0x1 ;  /* 0x000000040000795c */ /* 0x000fe20000300000 */
.L_x_111:
[----:B------:R-:W-:Y:S05]  /*5ea0*/  @P0 BRA `(.L_x_112) ;  /* 0x0000000000040947 */ /* 0x000fea0003800000 */
[----:B------:R-:W-:Y:S01]  /*5eb0*/  BPT.TRAP 0x1 ;  /* 0x000000040000795c */ /* 0x000fe20000300000 */
.L_x_112:
[--C-:B------:R-:W-:Y:S01]  /*5ec0*/  IMAD R7, R6, 0x4000, R19.reuse ;  /* 0x0000400006077824 */ /* 0x100fe200078e0213 */
[----:B------:R-:W-:Y:S01]  /*5ed0*/  R2UR UR9, R18 ;  /* 0x00000000120972ca */ /* 0x000fe200000e0000 */
[----:B------:R-:W-:Y:S01]  /*5ee0*/  IMAD R19, R6, 0x2000, R19 ;  /* 0x0000200006137824 */ /* 0x000fe200078e0213 */
[----:B------:R-:W-:Y:S01]  /*5ef0*/  UIADD3 UR4, UP0, UR22, 0xf0, URZ ;  /* 0x000000f016047890 */ /* 0x000fe2000ff1e03f */
[----:B------:R-:W-:Y:S01]  /*5f00*/  VIADD R2, R2, 0xffffffff ;  /* 0xffffffff02027836 */ /* 0x000fe20000000000 */
[----:B------:R-:W-:Y:S01]  /*5f10*/  R2UR UR5, R7 ;  /* 0x00000000070572ca */ /* 0x000fe200000e0000 */
[----:B------:R-:W-:Y:S01]  /*5f20*/  UIADD3 UR24, UP1, UR22, 0x1f0, URZ ;  /* 0x000001f016187890 */ /* 0x000fe2000ff3e03f */
[----:B------:R-:W-:Y:S01]  /*5f30*/  R2UR UR8, R19 ;  /* 0x00000000130872ca */ /* 0x000fe200000e0000 */
[----:B------:R-:W-:Y:S01]  /*5f40*/  VIADD R6, R6, 0x1 ;  /* 0x0000000106067836 */ /* 0x000fe20000000000 */
[----:B------:R-:W-:Y:S01]  /*5f50*/  R2UR UR11, R14 ;  /* 0x000000000e0b72ca */ /* 0x000fe200000e0000 */
[----:B------:R-:W-:Y:S01]  /*5f60*/  UIADD3.X UR25, URZ, UR23, URZ, UP1, !UPT ;  /* 0x000000173f197290 */ /* 0x000fe20008ffe43f */
[C---:B------:R-:W-:Y:S01]  /*5f70*/  R2UR UR10, R20.reuse ;  /* 0x00000000140a72ca */ /* 0x040fe200000e0000 */
[----:B------:R-:W-:Y:S01]  /*5f80*/  UMOV UR6, 0x0 ;  /* 0x0000000000067882 */ /* 0x000fe20000000000 */
[----:B------:R-:W-:Y:S01]  /*5f90*/  R2UR UR12, R9 ;  /* 0x00000000090c72ca */ /* 0x000fe200000e0000 */
[----:B------:R-:W-:Y:S01]  /*5fa0*/  UMOV UR7, 0x10000000 ;  /* 0x1000000000077882 */ /* 0x000fe20000000000 */
[----:B------:R-:W-:Y:S01]  /*5fb0*/  R2UR UR19, R17 ;  /* 0x00000000111372ca */ /* 0x000fe200000e0000 */
[----:B------:R-:W-:Y:S01]  /*5fc0*/  VIADD R20, R20, 0x80 ;  /* 0x0000008014147836 */ /* 0x000fe20000000000 */
[----:B------:R-:W-:Y:S01]  /*5fd0*/  ISETP.GT.AND P3, PT, R2, 0x1, PT ;  /* 0x000000010200780c */ /* 0x000fe20003f64270 */
[----:B------:R-:W-:Y:S01]  /*5fe0*/  UIADD3 UR14, UR5, 0x180, URZ ;  /* 0x00000180050e7890 */ /* 0x000fe2000fffe03f */
[----:B------:R-:W-:Y:S01]  /*5ff0*/  ISETP.NE.AND P1, PT, R6, 0x9, PT ;  /* 0x000000090600780c */ /* 0x000fe20003f25270 */
[----:B------:R-:W-:-:S02]  /*6000*/  UIADD3.X UR5, URZ, UR23, URZ, UP0, !UPT ;  /* 0x000000173f057290 */ /* 0x000fc400087fe43f */
[----:B------:R-:W-:Y:S01]  /*6010*/  UIADD3 UR15, UR8, 0x24180, URZ ;  /* 0x00024180080f7890 */ /* 0x000fe2000fffe03f */
[----:B------:R-:W-:Y:S02]  /*6020*/  SEL R8, RZ, 0x1, P1 ;  /* 0x00000001ff087807 */ /* 0x000fe40000800000 */
[----:B------:R-:W-:Y:S01]  /*6030*/  UMOV UR8, UR14 ;  /* 0x0000000e00087c82 */ /* 0x000fe20008000000 */
[----:B------:R-:W-:Y:S02]  /*6040*/  SEL R6, R6, RZ, P1 ;  /* 0x000000ff06067207 */ /* 0x000fe40000800000 */
[----:B------:R-:W-:Y:S01]  /*6050*/  LOP3.LUT R3, R3, R8, RZ, 0x3c, !PT ;  /* 0x0000000803037212 */ /* 0x000fe200078e3cff */
[----:B------:R0:W-:Y:S02]  /*6060*/  UTMALDG.3D [UR8], [UR4], desc[UR6] ;  /* 0x00000608040075b4 */ /* 0x0001e40008011000 */
[----:B0-----:R-:W-:Y:S01]  /*6070*/  UMOV UR8, UR15 ;  /* 0x0000000f00087c82 */ /* 0x001fe20008000000 */
[----:B------:R-:W-:-:S02]  /*6080*/  UMOV UR11, UR19 ;  /* 0x00000013000b7c82 */ /* 0x000fc40008000000 */
[----:B------:R0:W-:Y:S02]  /*6090*/  UTMALDG.3D [UR8], [UR24], desc[UR6] ;  /* 0x00000608180075b4 */ /* 0x0001e40008011000 */
[----:B0-----:R-:W-:Y:S05]  /*60a0*/  @P3 BRA `(.L_x_113) ;  /* 0xfffffffc00483947 */ /* 0x001fea000383ffff */
.L_x_109:
[----:B------:R-:W-:Y:S05]  /*60b0*/  BSYNC B1 ;  /* 0x0000000000017941 */ /* 0x000fea0003800000 */
.L_x_108:
[----:B------:R-:W-:Y:S01]  /*60c0*/  LOP3.LUT P3, RZ, R15, 0xff, RZ, 0xc0, !PT ;  /* 0x000000ff0fff7812 */ /* 0x000fe2000786c0ff */
[----:B------:R-:W-:Y:S01]  /*60d0*/  IMAD.IADD R6, R12, 0x1, R13 ;  /* 0x000000010c067824 */ /* 0x000fe200078e020d */
[----:B------:R-:W-:Y:S01]  /*60e0*/  IADD3 R0, P5, R0, UR20, RZ ;  /* 0x0000001400007c10 */ /* 0x000fe2000ffbe0ff */
[----:B------:R-:W-:Y:S01]  /*60f0*/  ULDC.64 UR4, c[0x0][0x650] ;  /* 0x0001940000047ab9 */ /* 0x000fe20000000a00 */
[----:B------:R-:W-:Y:S01]  /*6100*/  BSSY B1, `(.L_x_114) ;  /* 0x000006c000017945 */ /* 0x000fe20003800000 */
[----:B------:R-:W-:Y:S01]  /*6110*/  IMAD.MOV.U32 R14, RZ, RZ, -0x1 ;  /* 0xffffffffff0e7424 */ /* 0x000fe200078e00ff */
[----:B------:R-:W-:Y:S01]  /*6120*/  ISETP.GT.U32.AND P1, PT, R6, 0x8, PT ;  /* 0x000000080600780c */ /* 0x000fe20003f24070 */
[----:B------:R-:W-:Y:S01]  /*6130*/  IMAD.MOV.U32 R17, RZ, RZ, -0x1 ;  /* 0xffffffffff117424 */ /* 0x000fe200078e00ff */
[----:B------:R-:W-:Y:S01]  /*6140*/  IADD3.X R5, R5, UR13, RZ, P5, !PT ;  /* 0x0000000d05057c10 */ /* 0x000fe2000affe4ff */
[----:B------:R-:W-:Y:S01]  /*6150*/  IMAD.MOV.U32 R9, RZ, RZ, -0x1 ;  /* 0xffffffffff097424 */ /* 0x000fe200078e00ff */
[----:B------:R-:W-:-:S02]  /*6160*/  ISETP.LT.U32.AND P1, PT, R12, 0x9, P1 ;  /* 0x000000090c00780c */ /* 0x000fc40000f21070 */
[----:B------:R-:W-:Y:S01]  /*6170*/  PRMT R15, RZ, 0x7610, R15 ;  /* 0x00007610ff0f7816 */ /* 0x000fe2000000000f */
[----:B------:R-:W0:Y:S01]  /*6180*/  @P3 S2R R3, SR_CgaCtaId ;  /* 0x0000000000033919 */ /* 0x000e220000008800 */
[----:B------:R-:W-:-:S04]  /*6190*/  @P3 MOV R2, 0x400 ;  /* 0x0000040000023802 */ /* 0x000fc80000000f00 */
[----:B0-----:R-:W-:Y:S01]  /*61a0*/  @P3 LEA R7, R3, R2, 0x18 ;  /* 0x0000000203073211 */ /* 0x001fe200078ec0ff */
[----:B------:R-:W-:-:S03]  /*61b0*/  IMAD.WIDE.U32 R2, R6, 0x38e38e39, RZ ;  /* 0x38e38e3906027825 */ /* 0x000fc600078e00ff */
[----:B------:R0:W-:Y:S01]  /*61c0*/  @P3 SYNCS.ARRIVE.TRANS64.A1T0 RZ, [R7+URZ+0xa8], RZ ;  /* 0x0000a8ff07ff39a7 */ /* 0x0001e2000810003f */
[----:B------:R-:W-:Y:S02]  /*61d0*/  ISETP.GE.U32.AND P3, PT, R12, 0x9, PT ;  /* 0x000000090c00780c */ /* 0x000fe40003f66070 */
[----:B------:R-:W-:Y:S02]  /*61e0*/  PRMT R2, RZ, 0x7610, R2 ;  /* 0x00007610ff027816 */ /* 0x000fe40000000002 */
[----:B0-----:R-:W-:Y:S02]  /*61f0*/  SHF.R.U32.HI R7, RZ, 0x1, R3 ;  /* 0x00000001ff077819 */ /* 0x001fe40000011603 */
[----:B------:R-:W-:Y:S02]  /*6200*/  SEL R3, RZ, 0x1, !P1 ;  /* 0x00000001ff037807 */ /* 0x000fe40004800000 */
[----:B------:R-:W-:Y:S01]  /*6210*/  ISETP.GE.U32.AND P1, PT, R0, UR4, PT ;  /* 0x0000000400007c0c */ /* 0x000fe2000bf26070 */
[----:B------:R-:W-:Y:S01]  /*6220*/  IMAD R13, R7, -0x9, R6 ;  /* 0xfffffff7070d7824 */ /* 0x000fe200078e0206 */
[----:B------:R-:W-:-:S02]  /*6230*/  LOP3.LUT R10, R10, R3, RZ, 0x3c, !PT ;  /* 0x000000030a0a7212 */ /* 0x000fc400078e3cff */
[----:B------:R-:W-:Y:S02]  /*6240*/  ISETP.GE.U32.AND.EX P1, PT, R5, UR5, PT, P1 ;  /* 0x0000000505007c0c */ /* 0x000fe4000bf26110 */
[----:B------:R-:W-:-:S11]  /*6250*/  @P3 LOP3.LUT R10, R10, 0x1, R7, 0x78, !PT ;  /* 0x000000010a0a3812 */ /* 0x000fd600078e7807 */
[----:B------:R-:W-:Y:S05]  /*6260*/  @P1 BRA `(.L_x_115) ;  /* 0x0000000400541947 */ /* 0x000fea0003800000 */
[----:B------:R-:W-:Y:S01]  /*6270*/  ULDC.64 UR4, c[0x0][0x628] ;  /* 0x00018a0000047ab9 */ /* 0x000fe20000000a00 */
[----:B------:R-:W0:Y:S01]  /*6280*/  S2R R17, SR_CTAID.X ;  /* 0x0000000000117919 */ /* 0x000e220000002500 */
[----:B------:R-:W-:Y:S01]  /*6290*/  ISETP.NE.U32.AND P1, PT, RZ, UR4, PT ;  /* 0x00000004ff007c0c */ /* 0x000fe2000bf25070 */
[----:B------:R-:W-:Y:S01]  /*62a0*/  ULDC UR7, c[0x0][0x630] ;  /* 0x00018c0000077ab9 */ /* 0x000fe20000000800 */
[----:B------:R-:W-:Y:S01]  /*62b0*/  IMAD.MOV.U32 R2, RZ, RZ, R0 ;  /* 0x000000ffff027224 */ /* 0x000fe200078e0000 */
[----:B------:R-:W1:Y:S01]  /*62c0*/  S2R R14, SR_CTAID.Y ;  /* 0x00000000000e7919 */ /* 0x000e620000002600 */
[----:B------:R-:W-:Y:S01]  /*62d0*/  ISETP.NE.AND.EX P1, PT, RZ, UR5, PT, P1 ;  /* 0x00000005ff007c0c */ /* 0x000fe2000bf25310 */
[----:B------:R-:W-:-:S12]  /*62e0*/  IMAD.MOV.U32 R3, RZ, RZ, R5 ;  /* 0x000000ffff037224 */ /* 0x000fd800078e0005 */
[----:B------:R-:W-:Y:S05]  /*62f0*/  @!P1 BRA `(.L_x_116) ;  /* 0x0000000000289947 */ /* 0x000fea0003800000 */
[----:B------:R-:W-:Y:S02]  /*6300*/  ULDC UR6, c[0x0][0x634] ;  /* 0x00018d0000067ab9 */ /* 0x000fe40000000800 */
[----:B------:R-:W-:-:S05]  /*6310*/  IADD3 R9, P1, R0, UR6, RZ ;  /* 0x0000000600097c10 */ /* 0x000fca000ff3e0ff */
[----:B------:R-:W-:-:S04]  /*6320*/  IMAD.X R19, RZ, RZ, R5, P1 ;  /* 0x000000ffff137224 */ /* 0x000fc800008e0605 */
[----:B------:R-:W-:-:S04]  /*6330*/  IMAD.WIDE.U32 R6, R19, UR4, RZ ;  /* 0x0000000413067c25 */ /* 0x000fc8000f8e00ff */
[----:B------:R-:W-:-:S04]  /*6340*/  IMAD.WIDE.U32 R6, P1, R9, UR5, R6 ;  /* 0x0000000509067c25 */ /* 0x000fc8000f820006 */
[----:B------:R-:W-:-:S04]  /*6350*/  IMAD.WIDE.U32 R8, R9, UR4, RZ ;  /* 0x0000000409087c25 */ /* 0x000fc8000f8e00ff */
[----:B------:R-:W-:Y:S01]  /*6360*/  IMAD.X R3, RZ, RZ, RZ, P1 ;  /* 0x000000ffff037224 */ /* 0x000fe200008e06ff */
[----:B------:R-:W-:Y:S01]  /*6370*/  IADD3 RZ, P1, R9, R6, RZ ;  /* 0x0000000609ff7210 */ /* 0x000fe20007f3e0ff */
[----:B------:R-:W-:-:S04]  /*6380*/  IMAD.MOV.U32 R2, RZ, RZ, R7 ;  /* 0x000000ffff027224 */ /* 0x000fc800078e0007 */
[----:B------:R-:W-:-:S08]  /*6390*/  IMAD.WIDE.U32.X R2, R19, UR5, R2, P1 ;  /* 0x0000000513027c25 */ /* 0x000fd000088e0402 */
.L_x_116:
[--C-:B------:R-:W-:Y:S01]  /*63a0*/  SHF.R.U64 R8, R2, UR7, R3.reuse ;  /* 0x0000000702087c19 */ /* 0x100fe20008001203 */
[----:B------:R-:W-:Y:S01]  /*63b0*/  ULDC.64 UR4, c[0x0][0x620] ;  /* 0x0001880000047ab9 */ /* 0x000fe20000000a00 */
[----:B------:R-:W-:Y:S01]  /*63c0*/  SHF.R.U32.HI R2, RZ, UR7, R3 ;  /* 0x00000007ff027c19 */ /* 0x000fe20008011603 */
[----:B------:R-:W-:Y:S01]  /*63d0*/  IMAD.MOV.U32 R3, RZ, RZ, R5 ;  /* 0x000000ffff037224 */ /* 0x000fe200078e0005 */
[----:B------:R-:W-:Y:S01]  /*63e0*/  IADD3 R7, P1, RZ, -R8, RZ ;  /* 0x80000008ff077210 */ /* 0x000fe20007f3e0ff */
[----:B------:R-:W2:Y:S01]  /*63f0*/  LDC R22, c[0x0][0x144] ;  /* 0x00005100ff167b82 */ /* 0x000ea20000000800 */
[----:B0-----:R-:W-:Y:S01]  /*6400*/  I2FP.F32.U32 R9, R17 ;  /* 0x0000001100097245 */ /* 0x001fe20000201000 */
[----:B------:R-:W-:Y:S01]  /*6410*/  ULDC.64 UR8, c[0x0][0x640] ;  /* 0x0001900000087ab9 */ /* 0x000fe20000000a00 */
[----:B------:R-:W-:Y:S01]  /*6420*/  ULDC UR6, c[0x0][0x608] ;  /* 0x0001820000067ab9 */ /* 0x000fe20000000800 */
[----:B------:R-:W-:Y:S01]  /*6430*/  IMAD.X R2, RZ, RZ, ~R2, P1 ;  /* 0x000000ffff027224 */ /* 0x000fe200008e0e02 */
[----:B------:R-:W-:-:S03]  /*6440*/  ISETP.NE.U32.AND P1, PT, RZ, UR8, PT ;  /* 0x00000008ff007c0c */ /* 0x000fc6000bf25070 */
[----:B------:R-:W-:Y:S01]  /*6450*/  IMAD R6, R2, UR4, RZ ;  /* 0x0000000402067c24 */ /* 0x000fe2000f8e02ff */
[----:B------:R-:W0:Y:S01]  /*6460*/  LDC R19, c[0x0][0x148] ;  /* 0x00005200ff137b82 */ /* 0x000e220000000800 */
[----:B------:R-:W-:Y:S01]  /*6470*/  IMAD.MOV.U32 R2, RZ, RZ, R0 ;  /* 0x000000ffff027224 */ /* 0x000fe200078e0000 */
[----:B------:R-:W-:-:S03]  /*6480*/  ISETP.NE.AND.EX P1, PT, RZ, UR9, PT, P1 ;  /* 0x00000009ff007c0c */ /* 0x000fc6000bf25310 */
[----:B------:R-:W-:Y:S01]  /*6490*/  IMAD.WIDE.U32 R2, R7, UR4, R2 ;  /* 0x0000000407027c25 */ /* 0x000fe2000f8e0002 */
[----:B------:R-:W-:-:S03]  /*64a0*/  ULDC UR4, c[0x0][0x150] ;  /* 0x0000540000047ab9 */ /* 0x000fc60000000800 */
[----:B------:R-:W-:Y:S02]  /*64b0*/  IMAD R7, R7, UR5, R6 ;  /* 0x0000000507077c24 */ /* 0x000fe4000f8e0206 */
[----:B------:R-:W-:Y:S01]  /*64c0*/  FMUL R6, R9, UR4 ;  /* 0x0000000409067c20 */ /* 0x000fe20008400000 */
[----:B------:R-:W-:Y:S01]  /*64d0*/  ULDC UR4, c[0x0][0x618] ;  /* 0x0001860000047ab9 */ /* 0x000fe20000000800 */
[----:B------:R-:W-:Y:S01]  /*64e0*/  ULDC UR5, c[0x0][0x154] ;  /* 0x0000550000057ab9 */ /* 0x000fe20000000800 */
[----:B------:R-:W-:-:S03]  /*64f0*/  IMAD.IADD R3, R3, 0x1, R7 ;  /* 0x0000000103037824 */ /* 0x000fc600078e0207 */
[----:B------:R-:W3:Y:S02]  /*6500*/  F2I.U32.TRUNC.NTZ R6, R6 ;  /* 0x0000000600067305 */ /* 0x000ee4000020f000 */
[----:B------:R-:W-:Y:S02]  /*6510*/  SHF.R.U64 R9, R2, UR4, R3 ;  /* 0x0000000402097c19 */ /* 0x000fe40008001203 */
[----:B-1----:R-:W-:-:S05]  /*6520*/  I2FP.F32.U32 R2, R14 ;  /* 0x0000000e00027245 */ /* 0x002fca0000201000 */
[----:B------:R-:W-:Y:S01]  /*6530*/  FMUL R21, R2, UR5 ;  /* 0x0000000502157c20 */ /* 0x000fe20008400000 */
[----:B------:R-:W-:Y:S01]  /*6540*/  SHF.R.U32.HI R2, RZ, UR4, R3 ;  /* 0x00000004ff027c19 */ /* 0x000fe20008011603 */
[----:B------:R-:W-:-:S03]  /*6550*/  ULDC UR4, c[0x0][0x658] ;  /* 0x0001960000047ab9 */ /* 0x000fc60000000800 */
[--C-:B------:R-:W-:Y:S01]  /*6560*/  SHF.R.U64 R20, R9, UR6, R2.reuse ;  /* 0x0000000609147c19 */ /* 0x100fe20008001202 */
[----:B------:R-:W1:Y:S01]  /*6570*/  F2I.U32.TRUNC.NTZ R21, R21 ;  /* 0x0000001500157305 */ /* 0x000e62000020f000 */
[----:B------:R-:W-:Y:S01]  /*6580*/  SHF.R.U32.HI R3, RZ, UR6, R2 ;  /* 0x00000006ff037c19 */ /* 0x000fe20008011602 */
[----:B---3--:R-:W-:-:S03]  /*6590*/  IMAD.MOV R6, RZ, RZ, -R6 ;  /* 0x000000ffff067224 */ /* 0x008fc600078e0a06 */
[----:B------:R-:W-:Y:S01]  /*65a0*/  SHF.R.U64 R18, R20, UR4, R3 ;  /* 0x0000000414127c19 */ /* 0x000fe20008001203 */
[----:B--2---:R-:W-:Y:S01]  /*65b0*/  IMAD R17, R22, R6, R17 ;  /* 0x0000000616117224 */ /* 0x004fe200078e0211 */
[----:B------:R-:W-:-:S03]  /*65c0*/  SHF.R.U32.HI R23, RZ, UR4, R3 ;  /* 0x00000004ff177c19 */ /* 0x000fc60008011603 */
[----:B------:R-:W-:Y:S02]  /*65d0*/  IMAD.MOV.U32 R2, RZ, RZ, R18 ;  /* 0x000000ffff027224 */ /* 0x000fe400078e0012 */
[----:B------:R-:W-:Y:S01]  /*65e0*/  IMAD.MOV.U32 R3, RZ, RZ, R23 ;  /* 0x000000ffff037224 */ /* 0x000fe200078e0017 */
[----:B------:R-:W-:Y:S06]  /*65f0*/  @!P1 BRA `(.L_x_117) ;  /* 0x0000000000289947 */ /* 0x000fec0003800000 */
[----:B------:R-:W-:Y:S02]  /*6600*/  ULDC UR4, c[0x0][0x64c] ;  /* 0x0001930000047ab9 */ /* 0x000fe40000000800 */
[----:B------:R-:W-:-:S05]  /*6610*/  IADD3 R3, P1, R18, UR4, RZ ;  /* 0x0000000412037c10 */ /* 0x000fca000ff3e0ff */
[----:B------:R-:W-:-:S04]  /*6620*/  IMAD.X R23, RZ, RZ, R23, P1 ;  /* 0x000000ffff177224 */ /* 0x000fc800008e0617 */
[----:B------:R-:W-:-:S04]  /*6630*/  IMAD.WIDE.U32 R6, R23, UR8, RZ ;  /* 0x0000000817067c25 */ /* 0x000fc8000f8e00ff */
[----:B------:R-:W-:-:S04]  /*6640*/  IMAD.WIDE.U32 R6, P1, R3, UR9, R6 ;  /* 0x0000000903067c25 */ /* 0x000fc8000f820006 */
[----:B------:R-:W-:-:S04]  /*6650*/  IMAD.WIDE.U32 R2, R3, UR8, RZ ;  /* 0x0000000803027c25 */ /* 0x000fc8000f8e00ff */
[----:B------:R-:W-:Y:S01]  /*6660*/  IMAD.MOV.U32 R2, RZ, RZ, R7 ;  /* 0x000000ffff027224 */ /* 0x000fe200078e0007 */
[----:B------:R-:W-:Y:S01]  /*6670*/  IADD3 RZ, P3, R3, R6, RZ ;  /* 0x0000000603ff7210 */ /* 0x000fe20007f7e0ff */
[----:B------:R-:W-:-:S04]  /*6680*/  IMAD.X R3, RZ, RZ, RZ, P1 ;  /* 0x000000ffff037224 */ /* 0x000fc800008e06ff */
[----:B------:R-:W-:-:S08]  /*6690*/  IMAD.WIDE.U32.X R2, R23, UR9, R2, P3 ;  /* 0x0000000917027c25 */ /* 0x000fd000098e0402 */
.L_x_117:
[----:B------:R-:W-:Y:S01]  /*66a0*/  ULDC UR4, c[0x0][0x648] ;  /* 0x0001920000047ab9 */ /* 0x000fe20000000800 */
[----:B-1----:R-:W-:Y:S01]  /*66b0*/  IMAD.MOV R21, RZ, RZ, -R21 ;  /* 0x000000ffff157224 */ /* 0x002fe200078e0a15 */
[----:B------:R-:W-:Y:S01]  /*66c0*/  SHF.R.U64 R3, R2, UR4, R3 ;  /* 0x0000000402037c19 */ /* 0x000fe20008001203 */
[----:B------:R-:W-:Y:S01]  /*66d0*/  ULDC UR4, c[0x0][0x638] ;  /* 0x00018e0000047ab9 */ /* 0x000fe20000000800 */
[----:B------:R-:W-:Y:S01]  /*66e0*/  LOP3.LUT R20, R20, UR17, RZ, 0xc0, !PT ;  /* 0x0000001114147c12 */ /* 0x000fe2000f8ec0ff */
[----:B0-----:R-:W-:Y:S01]  /*66f0*/  @P4 IMAD R17, R19, R21, R14 ;  /* 0x0000001513114224 */ /* 0x001fe200078e020e */
[----:B------:R-:W-:Y:S01]  /*6700*/  ULDC UR5, c[0x0][0x610] ;  /* 0x0001840000057ab9 */ /* 0x000fe20000000800 */
[----:B------:R-:W-:Y:S02]  /*6710*/  IMAD.MOV R7, RZ, RZ, -R3 ;  /* 0x000000ffff077224 */ /* 0x000fe400078e0a03 */
[----:B------:R-:W-:Y:S01]  /*6720*/  IMAD R14, R3, UR18, R20 ;  /* 0x00000012030e7c24 */ /* 0x000fe2000f8e0214 */
[----:B------:R-:W-:Y:S01]  /*6730*/  LOP3.LUT R3, R9, UR16, RZ, 0xc0, !PT ;  /* 0x0000001009037c12 */ /* 0x000fe2000f8ec0ff */
[----:B------:R-:W-:Y:S01]  /*6740*/  IMAD R18, R7, UR4, R18 ;  /* 0x0000000407127c24 */ /* 0x000fe2000f8e0212 */
[----:B------:R-:W-:Y:S01]  /*6750*/  ULDC UR4, c[0x0][0x600] ;  /* 0x0001800000047ab9 */ /* 0x000fe20000000800 */
[----:B------:R-:W-:-:S02]  /*6760*/  IMAD R14, R14, UR5, R17 ;  /* 0x000000050e0e7c24 */ /* 0x000fc4000f8e0211 */
[----:B------:R-:W-:Y:S02]  /*6770*/  IMAD R3, R18, UR4, R3 ;  /* 0x0000000412037c24 */ /* 0x000fe4000f8e0203 */
[----:B------:R-:W-:Y:S02]  /*6780*/  IMAD.MOV.U32 R2, RZ, RZ, 0x1 ;  /* 0x00000001ff027424 */ /* 0x000fe400078e00ff */
[----:B------:R-:W-:Y:S01]  /*6790*/  IMAD.MOV.U32 R9, RZ, RZ, R8 ;  /* 0x000000ffff097224 */ /* 0x000fe200078e0008 */
[----:B------:R-:W-:Y:S02]  /*67a0*/  SEL R17, R3, R14, !P4 ;  /* 0x0000000e03117207 */ /* 0x000fe40006000000 */
[----:B------:R-:W-:-:S07]  /*67b0*/  SEL R14, R14, R3, !P4 ;  /* 0x000000030e0e7207 */ /* 0x000fce0006000000 */
.L_x_115:
[----:B------:R-:W-:Y:S05]  /*67c0*/  BSYNC B1 ;  /* 0x0000000000017941 */ /* 0x000fea0003800000 */
.L_x_114:
[----:B------:R-:W-:-:S13]  /*67d0*/  LOP3.LUT P1, RZ, R2, 0xff, RZ, 0xc0, !PT ;  /* 0x000000ff02ff7812 */ /* 0x000fda000782c0ff */
[----:B------:R-:W-:Y:S05]  /*67e0*/  @P1 BRA `(.L_x_118) ;  /* 0xfffffff400441947 */ /* 0x000fea000383ffff */
[----:B------:R-:W-:Y:S05]  /*67f0*/  BSYNC B0 ;  /* 0x0000000000007941 */ /* 0x000fea0003800000 */
.L_x_106:
[----:B------:R-:W-:-:S03]  /*6800*/  UMOV UR4, 0xffffffff ;  /* 0xffffffff00047882 */ /* 0x000fc60000000000 */
[----:B------:R-:W-:Y:S05]  /*6810*/  BRA.DIV UR4, `(.L_x_119) ;  /* 0x0000000604d07947 */ /* 0x000fea000b800000 */
[----:B------:R-:W-:-:S13]  /*6820*/  ELECT P0, URZ, PT ;  /* 0x00000000003f782f */ /* 0x000fda0003800000 */
.L_x_138:
[----:B------:R-:W-:Y:S04]  /*6830*/  BSSY B0, `(.L_x_120) ;  /* 0x0000058000007945 */ /* 0x000fe80003800000 */
[----:B------:R-:W-:Y:S05]  /*6840*/  @!P0 BRA `(.L_x_121) ;  /* 0x0000000400588947 */ /* 0x000fea0003800000 */
[----:B------:R-:W-:-:S04]  /*6850*/  LOP3.LUT R4, R4, 0x2, RZ, 0xfc, !PT ;  /* 0x0000000204047812 */ /* 0x000fc800078efcff */
[----:B------:R-:W-:-:S13]  /*6860*/  ISETP.NE.AND P0, PT, R4, 0x3, PT ;  /* 0x000000030400780c */ /* 0x000fda0003f05270 */
[----:B------:R-:W-:Y:S05]  /*6870*/  @!P0 BRA `(.L_x_122) ;  /* 0x0000000000048947 */ /* 0x000fea0003800000 */
[----:B------:R-:W-:Y:S01]  /*6880*/  BPT.TRAP 0x1 ;  /* 0x000000040000795c */ /* 0x000fe20000300000 */
.L_x_122:
[----:B------:R-:W0:Y:S01]  /*6890*/  S2R R3, SR_CgaCtaId ;  /* 0x0000000000037919 */ /* 0x000e220000008800 */
[----:B------:R-:W-:Y:S02]  /*68a0*/  MOV R0, 0x400 ;  /* 0x0000040000007802 */ /* 0x000fe40000000f00 */
[----:B------:R-:W-:Y:S02]  /*68b0*/  SHF.L.U32 R2, R10, 0x1f, RZ ;  /* 0x0000001f0a027819 */ /* 0x000fe400000006ff */
[----:B0-----:R-:W-:-:S05]  /*68c0*/  LEA R0, R3, R0, 0x18 ;  /* 0x0000000003007211 */ /* 0x001fca00078ec0ff */
[----:B------:R-:W-:-:S04]  /*68d0*/  VIADD R0, R0, 0x48 ;  /* 0x0000004800007836 */ /* 0x000fc80000000000 */
[C---:B------:R-:W-:Y:S02]  /*68e0*/  IMAD R5, R13.reuse, 0x8, R0 ;  /* 0x000000080d057824 */ /* 0x040fe400078e0200 */
[----:B------:R-:W-:Y:S02]  /*68f0*/  VIADD R13, R13, 0x1 ;  /* 0x000000010d0d7836 */ /* 0x000fe40000000000 */
[----:B------:R-:W0:Y:S03]  /*6900*/  SYNCS.PHASECHK.TRANS64.TRYWAIT P0, [R5+URZ], R2 ;  /* 0x00000002050075a7 */ /* 0x000e26000800017f */
[----:B------:R-:W-:-:S04]  /*6910*/  ISETP.NE.AND P1, PT, R13, 0x9, PT ;  /* 0x000000090d00780c */ /* 0x000fc80003f25270 */
[----:B------:R-:W-:Y:S02]  /*6920*/  SEL R3, RZ, 0x1, P1 ;  /* 0x00000001ff037807 */ /* 0x000fe40000800000 */
[----:B------:R-:W-:Y:S02]  /*6930*/  SEL R13, R13, RZ, P1 ;  /* 0x000000ff0d0d7207 */ /* 0x000fe40000800000 */
[----:B------:R-:W-:-:S03]  /*6940*/  LOP3.LUT R10, R10, R3, RZ, 0x3c, !PT ;  /* 0x000000030a0a7212 */ /* 0x000fc600078e3cff */
[----:B------:R-:W-:Y:S01]  /*6950*/  IMAD R7, R13, 0x8, R0 ;  /* 0x000000080d077824 */ /* 0x000fe200078e0200 */
[----:B------:R-:W-:Y:S01]  /*6960*/  SHF.L.U32 R4, R10, 0x1f, RZ ;  /* 0x0000001f0a047819 */ /* 0x000fe200000006ff */
[----:B0-----:R-:W-:Y:S06]  /*6970*/  @!P0 BRA `(.L_x_123) ;  /* 0x00000004009c8947 */ /* 0x001fec0003800000 */
.L_x_139:
[----:B------:R-:W1:Y:S01]  /*6980*/  SYNCS.PHASECHK.TRANS64.TRYWAIT P0, [R7+URZ], R4 ;  /* 0x00000004070075a7 */ /* 0x000e62000800017f */
[----:B0-----:R-:W-:-:S05]  /*6990*/  VIADD R2, R13, 0x1 ;  /* 0x000000010d027836 */ /* 0x001fca0000000000 */
[----:B------:R-:W-:-:S04]  /*69a0*/  ISETP.NE.AND P1, PT, R2, 0x9, PT ;  /* 0x000000090200780c */ /* 0x000fc80003f25270 */
[----:B------:R-:W-:Y:S02]  /*69b0*/  SEL R3, RZ, 0x1, P1 ;  /* 0x00000001ff037807 */ /* 0x000fe40000800000 */
[----:B------:R-:W-:Y:S02]  /*69c0*/  SEL R9, R2, RZ, P1 ;  /* 0x000000ff02097207 */ /* 0x000fe40000800000 */
[----:B------:R-:W-:-:S03]  /*69d0*/  LOP3.LUT R10, R10, R3, RZ, 0x3c, !PT ;  /* 0x000000030a0a7212 */ /* 0x000fc600078e3cff */
[----:B------:R-:W-:Y:S01]  /*69e0*/  IMAD R6, R9, 0x8, R0 ;  /* 0x0000000809067824 */ /* 0x000fe200078e0200 */
[----:B------:R-:W-:Y:S01]  /*69f0*/  SHF.L.U32 R5, R10, 0x1f, RZ ;  /* 0x0000001f0a057819 */ /* 0x000fe200000006ff */
[----:B-1----:R-:W-:Y:S06]  /*6a00*/  @!P0 BRA `(.L_x_124) ;  /* 0x00000004008c8947 */ /* 0x002fec0003800000 */
.L_x_140:
[----:B------:R-:W1:Y:S01]  /*6a10*/  SYNCS.PHASECHK.TRANS64.TRYWAIT P0, [R6+URZ], R5 ;  /* 0x00000005060075a7 */ /* 0x000e62000800017f */
[----:B------:R-:W-:-:S05]  /*6a20*/  VIADD R2, R9, 0x1 ;  /* 0x0000000109027836 */ /* 0x000fca0000000000 */
[----:B------:R-:W-:-:S04]  /*6a30*/  ISETP.NE.AND P1, PT, R2, 0x9, PT ;  /* 0x000000090200780c */ /* 0x000fc80003f25270 */
[----:B------:R-:W-:Y:S02]  /*6a40*/  SEL R3, RZ, 0x1, P1 ;  /* 0x00000001ff037807 */ /* 0x000fe40000800000 */
[----:B0-----:R-:W-:Y:S02]  /*6a50*/  SEL R7, R2, RZ, P1 ;  /* 0x000000ff02077207 */ /* 0x001fe40000800000 */
[----:B------:R-:W-:-:S03]  /*6a60*/  LOP3.LUT R10, R10, R3, RZ, 0x3c, !PT ;  /* 0x000000030a0a7212 */ /* 0x000fc600078e3cff */
[----:B------:R-:W-:Y:S01]  /*6a70*/  IMAD R9, R7, 0x8, R0 ;  /* 0x0000000807097824 */ /* 0x000fe200078e0200 */
[----:B------:R-:W-:Y:S01]  /*6a80*/  SHF.L.U32 R4, R10, 0x1f, RZ ;  /* 0x0000001f0a047819 */ /* 0x000fe200000006ff */
[----:B-1----:R-:W-:Y:S06]  /*6a90*/  @!P0 BRA `(.L_x_125) ;  /* 0x00000004007c8947 */ /* 0x002fec0003800000 */
.L_x_141:
[----:B------:R-:W1:Y:S01]  /*6aa0*/  SYNCS.PHASECHK.TRANS64.TRYWAIT P0, [R9+URZ], R4 ;  /* 0x00000004090075a7 */ /* 0x000e62000800017f */
[----:B------:R-:W-:-:S05]  /*6ab0*/  VIADD R2, R7, 0x1 ;  /* 0x0000000107027836 */ /* 0x000fca0000000000 */
[----:B------:R-:W-:-:S04]  /*6ac0*/  ISETP.NE.AND P1, PT, R2, 0x9, PT ;  /* 0x000000090200780c */ /* 0x000fc80003f25270 */
[----:B------:R-:W-:Y:S02]  /*6ad0*/  SEL R3, RZ, 0x1, P1 ;  /* 0x00000001ff037807 */ /* 0x000fe40000800000 */
[----:B------:R-:W-:Y:S02]  /*6ae0*/  SEL R7, R2, RZ, P1 ;  /* 0x000000ff02077207 */ /* 0x000fe40000800000 */
[----:B------:R-:W-:-:S03]  /*6af0*/  LOP3.LUT R10, R10, R3, RZ, 0x3c, !PT ;  /* 0x000000030a0a7212 */ /* 0x000fc600078e3cff */
[----:B0-----:R-:W-:Y:S01]  /*6b00*/  IMAD R6, R7, 0x8, R0 ;  /* 0x0000000807067824 */ /* 0x001fe200078e0200 */
[----:B------:R-:W-:Y:S01]  /*6b10*/  SHF.L.U32 R5, R10, 0x1f, RZ ;  /* 0x0000001f0a057819 */ /* 0x000fe200000006ff */
[----:B-1----:R-:W-:Y:S06]  /*6b20*/  @!P0 BRA `(.L_x_126) ;  /* 0x00000004006c8947 */ /* 0x002fec0003800000 */
.L_x_142:
        /* <DEDUP_REMOVED lines=9> */
.L_x_143:
[----:B------:R-:W1:Y:S01]  /*6bc0*/  SYNCS.PHASECHK.TRANS64.TRYWAIT P0, [R9+URZ], R4 ;  /* 0x00000004090075a7 */ /* 0x000e62000800017f */
[----:B------:R-:W-:-:S05]  /*6bd0*/  VIADD R2, R7, 0x1 ;  /* 0x0000000107027836 */ /* 0x000fca0000000000 */
[----:B------:R-:W-:-:S04]  /*6be0*/  ISETP.NE.AND P1, PT, R2, 0x9, PT ;  /* 0x000000090200780c */ /* 0x000fc80003f25270 */
[----:B------:R-:W-:Y:S02]  /*6bf0*/  SEL R3, RZ, 0x1, P1 ;  /* 0x00000001ff037807 */ /* 0x000fe40000800000 */
[----:B------:R-:W-:Y:S02]  /*6c00*/  SEL R7, R2, RZ, P1 ;  /* 0x000000ff02077207 */ /* 0x000fe40000800000 */
[----:B------:R-:W-:-:S03]  /*6c10*/  LOP3.LUT R10, R10, R3, RZ, 0x3c, !PT ;  /* 0x000000030a0a7212 */ /* 0x000fc600078e3cff */
[----:B------:R-:W-:Y:S01]  /*6c20*/  IMAD R8, R7, 0x8, R0 ;  /* 0x0000000807087824 */ /* 0x000fe200078e0200 */
[----:B0-----:R-:W-:Y:S01]  /*6c30*/  SHF.L.U32 R5, R10, 0x1f, RZ ;  /* 0x0000001f0a057819 */ /* 0x001fe200000006ff */
[----:B-1----:R-:W-:Y:S06]  /*6c40*/  @!P0 BRA `(.L_x_128) ;  /* 0x00000004004c8947 */ /* 0x002fec0003800000 */
.L_x_144:
[----:B------:R-:W1:Y:S01]  /*6c50*/  SYNCS.PHASECHK.TRANS64.TRYWAIT P0, [R8+URZ], R5 ;  /* 0x00000005080075a7 */ /* 0x000e62000800017f */
[----:B------:R-:W-:-:S05]  /*6c60*/  VIADD R2, R7, 0x1 ;  /* 0x0000000107027836 */ /* 0x000fca0000000000 */
[----:B------:R-:W-:-:S04]  /*6c70*/  ISETP.NE.AND P1, PT, R2, 0x9, PT ;  /* 0x000000090200780c */ /* 0x000fc80003f25270 */
[----:B------:R-:W-:Y:S02]  /*6c80*/  SEL R3, RZ, 0x1, P1 ;  /* 0x00000001ff037807 */ /* 0x000fe40000800000 */
[----:B------:R-:W-:Y:S02]  /*6c90*/  SEL R7, R2, RZ, P1 ;  /* 0x000000ff02077207 */ /* 0x000fe40000800000 */
[----:B0-----:R-:W-:-:S03]  /*6ca0*/  LOP3.LUT R9, R10, R3, RZ, 0x3c, !PT ;  /* 0x000000030a097212 */ /* 0x001fc600078e3cff */
[----:B------:R-:W-:Y:S01]  /*6cb0*/  IMAD R11, R7, 0x8, R0 ;  /* 0x00000008070b7824 */ /* 0x000fe200078e0200 */
[----:B------:R-:W-:Y:S01]  /*6cc0*/  SHF.L.U32 R6, R9, 0x1f, RZ ;  /* 0x0000001f09067819 */ /* 0x000fe200000006ff */
[----:B-1----:R-:W-:Y:S06]  /*6cd0*/  @!P0 BRA `(.L_x_129) ;  /* 0x00000004003c8947 */ /* 0x002fec0003800000 */
.L_x_145:
[----:B------:R-:W1:Y:S01]  /*6ce0*/  SYNCS.PHASECHK.TRANS64.TRYWAIT P0, [R11+URZ], R6 ;  /* 0x000000060b0075a7 */ /* 0x000e62000800017f */
[----:B------:R-:W-:-:S05]  /*6cf0*/  VIADD R2, R7, 0x1 ;  /* 0x0000000107027836 */ /* 0x000fca0000000000 */
[----:B------:R-:W-:-:S04]  /*6d00*/  ISETP.NE.AND P1, PT, R2, 0x9, PT ;  /* 0x000000090200780c */ /* 0x000fc80003f25270 */
[----:B------:R-:W-:Y:S02]  /*6d10*/  SEL R4, RZ, 0x1, P1 ;  /* 0x00000001ff047807 */ /* 0x000fe40000800000 */
[----:B------:R-:W-:Y:S02]  /*6d20*/  SEL R3, R2, RZ, P1 ;  /* 0x000000ff02037207 */ /* 0x000fe40000800000 */
[----:B------:R-:W-:Y:S01]  /*6d30*/  LOP3.LUT R4, R9, R4, RZ, 0x3c, !PT ;  /* 0x0000000409047212 */ /* 0x000fe200078e3cff */
[----:B-1----:R-:W-:Y:S06]  /*6d40*/  @!P0 BRA `(.L_x_130) ;  /* 0x0000000400348947 */ /* 0x002fec0003800000 */
.L_x_146:
[----:B------:R-:W-:Y:S01]  /*6d50*/  IMAD R3, R3, 0x8, R0 ;  /* 0x0000000803037824 */ /* 0x000fe200078e0200 */
[----:B------:R-:W-:-:S07]  /*6d60*/  SHF.L.U32 R0, R4, 0x1f, RZ ;  /* 0x0000001f04007819 */ /* 0x000fce00000006ff */
.L_x_131:
[----:B--2---:R2:W3:Y:S02]  /*6d70*/  SYNCS.PHASECHK.TRANS64.TRYWAIT P0, [R3+URZ], R0 ;  /* 0x00000000030075a7 */ /* 0x0044e4000800017f */
[----:B---3--:R-:W-:Y:S05]  /*6d80*/  @!P0 NANOSLEEP.SYNCS 0x989680 ;  /* 0x009896800000895d */ /* 0x008fea0003900000 */
[----:B------:R-:W3:Y:S02]  /*6d90*/  @!P0 SYNCS.PHASECHK.TRANS64 P0, [R3+URZ], R0 ;  /* 0x00000000030085a7 */ /* 0x000ee4000800007f */
[----:B---3--:R-:W-:Y:S05]  /*6da0*/  @!P0 BRA `(.L_x_131) ;  /* 0xfffffffc00f08947 */ /* 0x008fea000383ffff */
.L_x_121:
[----:B------:R-:W-:Y:S05]  /*6db0*/  BSYNC B0 ;  /* 0x0000000000007941 */ /* 0x000fea0003800000 */
.L_x_120:
[----:B------:R-:W-:Y:S05]  /*6dc0*/  EXIT ;  /* 0x000000000000794d */ /* 0x000fea0003800000 */
.L_x_18:
[----:B-1----:R-:W-:-:S04]  /*6dd0*/  IMAD.U32 R7, RZ, RZ, UR6 ;  /* 0x00000006ff077e24 */ /* 0x002fc8000f8e00ff */
[----:B------:R1:W3:Y:S03]  /*6de0*/  SYNCS.PHASECHK.TRANS64.TRYWAIT P0, [R7+URZ], R6 ;  /* 0x00000006070075a7 */ /* 0x0002e6000800017f */
[----:B---3--:R-:W-:Y:S05]  /*6df0*/  @!P0 NANOSLEEP.SYNCS 0x989680 ;  /* 0x009896800000895d */ /* 0x008fea0003900000 */
[----:B------:R-:W3:Y:S02]  /*6e00*/  @!P0 SYNCS.PHASECHK.TRANS64 P0, [R7+URZ], R6 ;  /* 0x00000006070085a7 */ /* 0x000ee4000800007f */
[----:B---3--:R-:W-:Y:S05]  /*6e10*/  @!P0 BRA `(.L_x_18) ;  /* 0xfffffffc00ec8947 */ /* 0x008fea000383ffff */
[----:B------:R-:W-:Y:S05]  /*6e20*/  BRA `(.L_x_17) ;  /* 0xffffffa400847947 */ /* 0x000fea000383ffff */
.L_x_24:
[----:B-1----:R-:W-:-:S04]  /*6e30*/  IMAD.U32 R8, RZ, RZ, UR12 ;  /* 0x0000000cff087e24 */ /* 0x002fc8000f8e00ff */
[----:B------:R1:W3:Y:S03]  /*6e40*/  SYNCS.PHASECHK.TRANS64.TRYWAIT P0, [R8+URZ], R7 ;  /* 0x00000007080075a7 */ /* 0x0002e6000800017f */
[----:B---3--:R-:W-:Y:S05]  /*6e50*/  @!P0 NANOSLEEP.SYNCS 0x989680 ;  /* 0x009896800000895d */ /* 0x008fea0003900000 */
[----:B------:R-:W3:Y:S02]  /*6e60*/  @!P0 SYNCS.PHASECHK.TRANS64 P0, [R8+URZ], R7 ;  /* 0x00000007080085a7 */ /* 0x000ee4000800007f */
[----:B---3--:R-:W-:Y:S05]  /*6e70*/  @!P0 BRA `(.L_x_24) ;  /* 0xfffffffc00ec8947 */ /* 0x008fea000383ffff */
[----:B------:R-:W-:Y:S05]  /*6e80*/  BRA `(.L_x_23) ;  /* 0xffffffac00387947 */ /* 0x000fea000383ffff */
.L_x_107:
[----:B------:R-:W-:Y:S01]  /*6e90*/  BSSY B1, `(.L_x_132) ;  /* 0x0000006000017945 */ /* 0x000fe20003800000 */
[----:B------:R-:W-:-:S07]  /*6ea0*/  IMAD.MOV.U32 R2, RZ, RZ, -0x1 ;  /* 0xffffffffff027424 */ /* 0x000fce00078e00ff */
[----:B------:R-:W-:Y:S05]  /*6eb0*/  WARPSYNC.COLLECTIVE R2, `(.L_x_133) ;  /* 0x00000000020c7348 */ /* 0x000fea0003c00000 */
[----:B------:R-:W-:Y:S02]  /*6ec0*/  ELECT P1, UR62, PT ;  /* 0x00000000003e782f */ /* 0x000fe40003820000 */
[----:B------:R-:W-:Y:S01]  /*6ed0*/  MOV R2, UR62 ;  /* 0x0000003e00027c02 */ /* 0x000fe20008000f00 */
[----:B------:R-:W-:Y:S10]  /*6ee0*/  ENDCOLLECTIVE ;  /* 0x000000000000791b */ /* 0x000ff40003800000 */
.L_x_133:
[----:B------:R-:W-:Y:S05]  /*6ef0*/  BSYNC B1 ;  /* 0x0000000000017941 */ /* 0x000fea0003800000 */
.L_x_132:
[----:B------:R-:W-:Y:S05]  /*6f00*/  BRA `(.L_x_134) ;  /* 0xffffffec00887947 */ /* 0x000fea000383ffff */
.L_x_110:
[----:B-1----:R1:W2:Y:S02]  /*6f10*/  SYNCS.PHASECHK.TRANS64.TRYWAIT P1, [R18+URZ+0x48], R7 ;  /* 0x00004807120075a7 */ /* 0x0022a4000802017f */
[----:B--2---:R-:W-:Y:S05]  /*6f20*/  @!P1 NANOSLEEP.SYNCS 0x989680 ;  /* 0x009896800000995d */ /* 0x004fea0003900000 */
[----:B------:R-:W2:Y:S02]  /*6f30*/  @!P1 SYNCS.PHASECHK.TRANS64 P1, [R18+URZ+0x48], R7 ;  /* 0x00004807120095a7 */ /* 0x000ea4000802007f */
[----:B--2---:R-:W-:Y:S05]  /*6f40*/  @!P1 BRA `(.L_x_110) ;  /* 0xfffffffc00f09947 */ /* 0x004fea000383ffff */
[----:B------:R-:W-:Y:S05]  /*6f50*/  BRA `(.L_x_135) ;  /* 0xffffffec00bc7947 */ /* 0x000fea000383ffff */
.L_x_119:
[----:B------:R-:W-:Y:S01]  /*6f60*/  BSSY B0, `(.L_x_136) ;  /* 0x0000006000007945 */ /* 0x000fe20003800000 */
[----:B------:R-:W-:-:S07]  /*6f70*/  IMAD.MOV.U32 R2, RZ, RZ, -0x1 ;  /* 0xffffffffff027424 */ /* 0x000fce00078e00ff */
[----:B------:R-:W-:Y:S05]  /*6f80*/  WARPSYNC.COLLECTIVE R2, `(.L_x_137) ;  /* 0x00000000020c7348 */ /* 0x000fea0003c00000 */
[----:B------:R-:W-:Y:S02]  /*6f90*/  ELECT P1, UR62, PT ;  /* 0x00000000003e782f */ /* 0x000fe40003820000 */
[----:B------:R-:W-:Y:S01]  /*6fa0*/  MOV R2, UR62 ;  /* 0x0000003e00027c02 */ /* 0x000fe20008000f00 */
[----:B------:R-:W-:Y:S10]  /*6fb0*/  ENDCOLLECTIVE ;  /* 0x000000000000791b */ /* 0x000ff40003800000 */
.L_x_137:
[----:B------:R-:W-:Y:S05]  /*6fc0*/  BSYNC B0 ;  /* 0x0000000000007941 */ /* 0x000fea0003800000 */
.L_x_136:
[----:B------:R-:W-:Y:S01]  /*6fd0*/  PLOP3.LUT P0, PT, P1, PT, PT, 0x80, 0x0 ;  /* 0x000000000000781c */ /* 0x000fe20000f0f070 */
[----:B------:R-:W-:-:S12]  /*6fe0*/  BRA `(.L_x_138) ;  /* 0xfffffff800107947 */ /* 0x000fd8000383ffff */
.L_x_123:
[----:B0-----:R0:W1:Y:S02]  /*6ff0*/  SYNCS.PHASECHK.TRANS64.TRYWAIT P0, [R5+URZ], R2 ;  /* 0x00000002050075a7 */ /* 0x001064000800017f */
[----:B-1----:R-:W-:Y:S05]  /*7000*/  @!P0 NANOSLEEP.SYNCS 0x989680 ;  /* 0x009896800000895d */ /* 0x002fea0003900000 */
[----:B------:R-:W1:Y:S02]  /*7010*/  @!P0 SYNCS.PHASECHK.TRANS64 P0, [R5+URZ], R2 ;  /* 0x00000002050085a7 */ /* 0x000e64000800007f */
[----:B-1----:R-:W-:Y:S05]  /*7020*/  @!P0 BRA `(.L_x_123) ;  /* 0xfffffffc00f08947 */ /* 0x002fea000383ffff */
[----:B------:R-:W-:Y:S05]  /*7030*/  BRA `(.L_x_139) ;  /* 0xfffffff800507947 */ /* 0x000fea000383ffff */
.L_x_124:
[----:B0-----:R0:W1:Y:S02]  /*7040*/  SYNCS.PHASECHK.TRANS64.TRYWAIT P0, [R7+URZ], R4 ;  /* 0x00000004070075a7 */ /* 0x001064000800017f */
[----:B-1----:R-:W-:Y:S05]  /*7050*/  @!P0 NANOSLEEP.SYNCS 0x989680 ;  /* 0x009896800000895d */ /* 0x002fea0003900000 */
[----:B------:R-:W1:Y:S02]  /*7060*/  @!P0 SYNCS.PHASECHK.TRANS64 P0, [R7+URZ], R4 ;  /* 0x00000004070085a7 */ /* 0x000e64000800007f */
[----:B-1----:R-:W-:Y:S05]  /*7070*/  @!P0 BRA `(.L_x_124) ;  /* 0xfffffffc00f08947 */ /* 0x002fea000383ffff */
[----:B------:R-:W-:Y:S05]  /*7080*/  BRA `(.L_x_140) ;  /* 0xfffffff800607947 */ /* 0x000fea000383ffff */
.L_x_125:
[----:B0-----:R0:W1:Y:S02]  /*7090*/  SYNCS.PHASECHK.TRANS64.TRYWAIT P0, [R6+URZ], R5 ;  /* 0x00000005060075a7 */ /* 0x001064000800017f */
[----:B-1----:R-:W-:Y:S05]  /*70a0*/  @!P0 NANOSLEEP.SYNCS 0x989680 ;  /* 0x009896800000895d */ /* 0x002fea0003900000 */
[----:B------:R-:W1:Y:S02]  /*70b0*/  @!P0 SYNCS.PHASECHK.TRANS64 P0, [R6+URZ], R5 ;  /* 0x00000005060085a7 */ /* 0x000e64000800007f */
[----:B-1----:R-:W-:Y:S05]  /*70c0*/  @!P0 BRA `(.L_x_125) ;  /* 0xfffffffc00f08947 */ /* 0x002fea000383ffff */
[----:B------:R-:W-:Y:S05]  /*70d0*/  BRA `(.L_x_141) ;  /* 0xfffffff800707947 */ /* 0x000fea000383ffff */
.L_x_126:
[----:B0-----:R0:W1:Y:S02]  /*70e0*/  SYNCS.PHASECHK.TRANS64.TRYWAIT P0, [R9+URZ], R4 ;  /* 0x00000004090075a7 */ /* 0x001064000800017f */
[----:B-1----:R-:W-:Y:S05]  /*70f0*/  @!P0 NANOSLEEP.SYNCS 0x989680 ;  /* 0x009896800000895d */ /* 0x002fea0003900000 */
[----:B------:R-:W1:Y:S02]  /*7100*/  @!P0 SYNCS.PHASECHK.TRANS64 P0, [R9+URZ], R4 ;  /* 0x00000004090085a7 */ /* 0x000e64000800007f */
[----:B-1----:R-:W-:Y:S05]  /*7110*/  @!P0 BRA `(.L_x_126) ;  /* 0xfffffffc00f08947 */ /* 0x002fea000383ffff */
[----:B------:R-:W-:Y:S05]  /*7120*/  BRA `(.L_x_142) ;  /* 0xfffffff800807947 */ /* 0x000fea000383ffff */
.L_x_127:
[----:B0-----:R0:W1:Y:S02]  /*7130*/  SYNCS.PHASECHK.TRANS64.TRYWAIT P0, [R6+URZ], R5 ;  /* 0x00000005060075a7 */ /* 0x001064000800017f */
[----:B-1----:R-:W-:Y:S05]  /*7140*/  @!P0 NANOSLEEP.SYNCS 0x989680 ;  /* 0x009896800000895d */ /* 0x002fea0003900000 */
[----:B------:R-:W1:Y:S02]  /*7150*/  @!P0 SYNCS.PHASECHK.TRANS64 P0, [R6+URZ], R5 ;  /* 0x00000005060085a7 */ /* 0x000e64000800007f */
[----:B-1----:R-:W-:Y:S05]  /*7160*/  @!P0 BRA `(.L_x_127) ;  /* 0xfffffffc00f08947 */ /* 0x002fea000383ffff */
[----:B------:R-:W-:Y:S05]  /*7170*/  BRA `(.L_x_143) ;  /* 0xfffffff800907947 */ /* 0x000fea000383ffff */
.L_x_128:
[----:B0-----:R0:W1:Y:S02]  /*7180*/  SYNCS.PHASECHK.TRANS64.TRYWAIT P0, [R9+URZ], R4 ;  /* 0x00000004090075a7 */ /* 0x001064000800017f */
[----:B-1----:R-:W-:Y:S05]  /*7190*/  @!P0 NANOSLEEP.SYNCS 0x989680 ;  /* 0x009896800000895d */ /* 0x002fea0003900000 */
[----:B------:R-:W1:Y:S02]  /*71a0*/  @!P0 SYNCS.PHASECHK.TRANS64 P0, [R9+URZ], R4 ;  /* 0x00000004090085a7 */ /* 0x000e64000800007f */
[----:B-1----:R-:W-:Y:S05]  /*71b0*/  @!P0 BRA `(.L_x_128) ;  /* 0xfffffffc00f08947 */ /* 0x002fea000383ffff */
[----:B------:R-:W-:Y:S05]  /*71c0*/  BRA `(.L_x_144) ;  /* 0xfffffff800a07947 */ /* 0x000fea000383ffff */
.L_x_129:
[----:B0-----:R0:W1:Y:S02]  /*71d0*/  SYNCS.PHASECHK.TRANS64.TRYWAIT P0, [R8+URZ], R5 ;  /* 0x00000005080075a7 */ /* 0x001064000800017f */
[----:B-1----:R-:W-:Y:S05]  /*71e0*/  @!P0 NANOSLEEP.SYNCS 0x989680 ;  /* 0x009896800000895d */ /* 0x002fea0003900000 */
[----:B------:R-:W1:Y:S02]  /*71f0*/  @!P0 SYNCS.PHASECHK.TRANS64 P0, [R8+URZ], R5 ;  /* 0x00000005080085a7 */ /* 0x000e64000800007f */
[----:B-1----:R-:W-:Y:S05]  /*7200*/  @!P0 BRA `(.L_x_129) ;  /* 0xfffffffc00f08947 */ /* 0x002fea000383ffff */
[----:B------:R-:W-:Y:S05]  /*7210*/  BRA `(.L_x_145) ;  /* 0xfffffff800b07947 */ /* 0x000fea000383ffff */
.L_x_130:
[----:B-1----:R1:W2:Y:S02]  /*7220*/  SYNCS.PHASECHK.TRANS64.TRYWAIT P0, [R11+URZ], R6 ;  /* 0x000000060b0075a7 */ /* 0x0022a4000800017f */
[----:B--2---:R-:W-:Y:S05]  /*7230*/  @!P0 NANOSLEEP.SYNCS 0x989680 ;  /* 0x009896800000895d */ /* 0x004fea0003900000 */
[----:B------:R-:W2:Y:S02]  /*7240*/  @!P0 SYNCS.PHASECHK.TRANS64 P0, [R11+URZ], R6 ;  /* 0x000000060b0085a7 */ /* 0x000ea4000800007f */
[----:B--2---:R-:W-:Y:S05]  /*7250*/  @!P0 BRA `(.L_x_130) ;  /* 0xfffffffc00f08947 */ /* 0x004fea000383ffff */
[----:B------:R-:W-:Y:S05]  /*7260*/  BRA `(.L_x_146) ;  /* 0xfffffff800b87947 */ /* 0x000fea000383ffff */
.L_x_147:
[----:B------:R-:W-:-:S00]  /*7270*/  BRA `(.L_x_147) ;  /* 0xfffffffc00fc7947 */ /* 0x000fc0000383ffff */
[----:B------:R-:W-:-:S00]  /*7280*/  NOP ;  /* 0x0000000000007918 */ /* 0x000fc00000000000 */
[----:B------:R-:W-:-:S00]  /*7290*/  NOP ;  /* 0x0000000000007918 */ /* 0x000fc00000000000 */
[----:B------:R-:W-:-:S00]  /*72a0*/  NOP ;  /* 0x0000000000007918 */ /* 0x000fc00000000000 */
[----:B------:R-:W-:-:S00]  /*72b0*/  NOP ;  /* 0x0000000000007918 */ /* 0x000fc00000000000 */
[----:B------:R-:W-:-:S00]  /*72c0*/  NOP ;  /* 0x0000000000007918 */ /* 0x000fc00000000000 */
[----:B------:R-:W-:-:S00]  /*72d0*/  NOP ;  /* 0x0000000000007918 */ /* 0x000fc00000000000 */
[----:B------:R-:W-:-:S00]  /*72e0*/  NOP ;  /* 0x0000000000007918 */ /* 0x000fc00000000000 */
[----:B------:R-:W-:-:S00]  /*72f0*/  NOP ;  /* 0x0000000000007918 */ /* 0x000fc00000000000 */
.L_x_148:


//--------------------- .nv.shared._ZN7cutlass13device_kernelINS_4gemm6kernel13GemmUniversalIN4cute5tupleIJiiiiEEENS1_10collective13CollectiveMmaINS1_37MainloopSm90TmaGmmaWarpSpecializedFP8ILi9ENS5_IJNS4_1CILi1EEESB_SB_EEENS1_35KernelTmaWarpSpecializedCooperativeEEENS5_IJNSA_ILi128EEENSA_ILi64EEESF_EEENS_12float_e4m3_tENS5_IJlSB_lEEESI_SJ_NS4_8TiledMMAINS4_8MMA_AtomIJNS4_4SM904GMMA30MMA_64x64x32_F32E4M3E4M3_SS_TNILNSN_7ScaleInE1ELSP_1EEEEEENS4_6LayoutINS5_IJNSA_ILi2EEESB_SB_EEENS5_IJSB_NSA_ILi0EEESV_EEEEENS5_IJNS4_10UnderscoreESY_SY_EEEEENS4_13SM90_TMA_LOADENS4_14ComposedLayoutINS4_7SwizzleILi3ELi4ELi3EEENS4_18smem_ptr_flag_bitsILi8EEENSS_INS5_IJNSA_ILi8EEESF_EEENS5_IJSF_SB_EEEEEEEvNS4_8identityES11_S1B_vS1C_EENS_8epilogue10collective6detail29Sm90TmaWarpSpecializedAdapterINS1F_15DefaultEpilogueISI_SJ_SJ_NS1E_6thread17LinearCombinationISI_Li1EffLNS1J_9ScaleType4KindE0ELNS_15FloatRoundStyleE2ESI_EENS1_15EpilogueDefaultEEEEEvvEEEEvNT_6ParamsE --------------------------
	.section	.nv.shared._ZN7cutlass13device_kernelINS_4gemm6kernel13GemmUniversalIN4cute5tupleIJiiiiEEENS1_10collective13CollectiveMmaINS1_37MainloopSm90TmaGmmaWarpSpecializedFP8ILi9ENS5_IJNS4_1CILi1EEESB_SB_EEENS1_35KernelTmaWarpSpecializedCooperativeEEENS5_IJNSA_ILi128EEENSA_ILi64EEESF_EEENS_12float_e4m3_tENS5_IJlSB_lEEESI_SJ_NS4_8TiledMMAINS4_8MMA_AtomIJNS4_4SM904GMMA30MMA_64x64x32_F32E4M3E4M3_SS_TNILNSN_7ScaleInE1ELSP_1EEEEEENS4_6LayoutINS5_IJNSA_ILi2EEESB_SB_EEENS5_IJSB_NSA_ILi0EEESV_EEEEENS5_IJNS4_10UnderscoreESY_SY_EEEEENS4_13SM90_TMA_LOADENS4_14ComposedLayoutINS4_7SwizzleILi3ELi4ELi3EEENS4_18smem_ptr_flag_bitsILi8EEENSS_INS5_IJNSA_ILi8EEESF_EEENS5_IJSF_SB_EEEEEEEvNS4_8identityES11_S1B_vS1C_EENS_8epilogue10collective6detail29Sm90TmaWarpSpecializedAdapterINS1F_15DefaultEpilogueISI_SJ_SJ_NS1E_6thread17LinearCombinationISI_Li1EffLNS1J_9ScaleType4KindE0ELNS_15FloatRoundStyleE2ESI_EENS1_15EpilogueDefaultEEEEEvvEEEEvNT_6ParamsE,"aw",@nobits
	.sectionflags	@""
	.align	16
	.zero		1024


//--------------------- .nv.shared.reserved.0     --------------------------
	.section	.nv.shared.reserved.0,"aw",@nobits
	.weak		__nv_reservedSMEM_offset_0_alias
	.size		__nv_reservedSMEM_offset_0_alias, 0, 0
	.other		__nv_reservedSMEM_offset_0_alias,@"STO_CUDA_RESERVED_SHARED STV_DEFAULT"
__nv_reservedSMEM_offset_0_alias:
	.zero		0


//--------------------- .nv.global                --------------------------
	.section	.nv.global,"aw",@nobits
.nv.global:
	.type		_ZN40_INTERNAL_6fd05ade_4_k_cu_057e745c_128764cute1_E,@object
	.size		_ZN40_INTERNAL_6fd05ade_4_k_cu_057e745c_128764cute1_E,(_ZN40_INTERNAL_6fd05ade_4_k_cu_057e745c_128764cuda3std3__45__cpo6cbeginE - _ZN40_INTERNAL_6fd05ade_4_k_cu_057e745c_128764cute1_E)
_ZN40_INTERNAL_6fd05ade_4_k_cu_057e745c_128764cute1_E:
	.zero		1
	.type		_ZN40_INTERNAL_6fd05ade_4_k_cu_057e745c_128764cuda3std3__45__cpo6cbeginE,@object
	.size		_ZN40_INTERNAL_6fd05ade_4_k_cu_057e745c_128764cuda3std3__45__cpo6cbeginE,(_ZN40_INTERNAL_6fd05ade_4_k_cu_057e745c_128764cuda3std3__48in_placeE - _ZN40_INTERNAL_6fd05ade_4_k_cu_057e745c_128764cuda3std3__45__cpo6cbeginE)
_ZN40_INTERNAL_6fd05ade_4_k_cu_057e745c_128764cuda3std3__45__cpo6cbeginE:
	.zero		1
	.type		_ZN40_INTERNAL_6fd05ade_4_k_cu_057e745c_128764cuda3std3__48in_placeE,@object
	.size		_ZN40_INTERNAL_6fd05ade_4_k_cu_057e745c_128764cuda3std3__48in_placeE,(_ZN40_INTERNAL_6fd05ade_4_k_cu_057e745c_128764cuda3std6ranges3__45__cpo9iter_moveE - _ZN40_INTERNAL_6fd05ade_4_k_cu_057e745c_128764cuda3std3__48in_placeE)
_ZN40_INTERNAL_6fd05ade_4_k_cu_057e745c_128764cuda3std3__48in_placeE:
	.zero		1
	.type		_ZN40_INTERNAL_6fd05ade_4_k_cu_057e745c_128764cuda3std6ranges3__45__cpo9iter_moveE,@object
	.size		_ZN40_INTERNAL_6fd05ade_4_k_cu_057e745c_128764cuda3std6ranges3__45__cpo9iter_moveE,(_ZN40_INTERNAL_6fd05ade_4_k_cu_057e745c_128764cuda3std3__45__cpo5beginE - _ZN40_INTERNAL_6fd05ade_4_k_cu_057e745c_128764cuda3std6ranges3__45__cpo9iter_moveE)
_ZN40_INTERNAL_6fd05ade_4_k_cu_057e745c_128764cuda3std6ranges3__45__cpo9iter_moveE:
	.zero		1
	.type		_ZN40_INTERNAL_6fd05ade_4_k_cu_057e745c_128764cuda3std3__45__cpo5beginE,@object
	.size		_ZN40_INTERNAL_6fd05ade_4_k_cu_057e745c_128764cuda3std3__45__cpo5beginE,(_ZN40_INTERNAL_6fd05ade_4_k_cu_057e745c_128764cuda3std3__442_GLOBAL__N__6fd05ade_4_k_cu_057e745c_128766ignoreE - _ZN40_INTERNAL_6fd05ade_4_k_cu_057e745c_128764cuda3std3__45__cpo5beginE)
_ZN40_INTERNAL_6fd05ade_4_k_cu_057e745c_128764cuda3std3__45__cpo5beginE:
	.zero		1
	.type		_ZN40_INTERNAL_6fd05ade_4_k_cu_057e745c_128764cuda3std3__442_GLOBAL__N__6fd05ade_4_k_cu_057e745c_128766ignoreE,@object
	.size		_ZN40_INTERNAL_6fd05ade_4_k_cu_057e745c_128764cuda3std3__442_GLOBAL__N__6fd05ade_4_k_cu_057e745c_128766ignoreE,(_ZN40_INTERNAL_6fd05ade_4_k_cu_057e745c_128764cute7productE - _ZN40_INTERNAL_6fd05ade_4_k_cu_057e745c_128764cuda3std3__442_GLOBAL__N__6fd05ade_4_k_cu_057e745c_128766ignoreE)
_ZN40_INTERNAL_6fd05ade_4_k_cu_057e745c_128764cuda3std3__442_GLOBAL__N__6fd05ade_4_k_cu_057e745c_128766ignoreE:
	.zero		1
	.type		_ZN40_INTERNAL_6fd05ade_4_k_cu_057e745c_128764cute7productE,@object
	.size		_ZN40_INTERNAL_6fd05ade_4_k_cu_057e745c_128764cute7productE,(_ZN40_INTERNAL_6fd05ade_4_k_cu_057e745c_128764cuda3std3__45__cpo3endE - _ZN40_INTERNAL_6fd05ade_4_k_cu_057e745c_128764cute7productE)
_ZN40_INTERNAL_6fd05ade_4_k_cu_057e745c_128764cute7productE:
	.zero		1
	.type		_ZN40_INTERNAL_6fd05ade_4_k_cu_057e745c_128764cuda3std3__45__cpo3endE,@object
	.size		_ZN40_INTERNAL_6fd05ade_4_k_cu_057e745c_128764cuda3std3__45__cpo3endE,(_ZN40_INTERNAL_6fd05ade_4_k_cu_057e745c_128764cuda3std3__419piecewise_constructE - _ZN40_INTERNAL_6fd05ade_4_k_cu_057e745c_128764cuda3std3__45__cpo3endE)
_ZN40_INTERNAL_6fd05ade_4_k_cu_057e745c_128764cuda3std3__45__cpo3endE:
	.zero		1
	.type		_ZN40_INTERNAL_6fd05ade_4_k_cu_057e745c_128764cuda3std3__419piecewise_constructE,@object
	.size		_ZN40_INTERNAL_6fd05ade_4_k_cu_057e745c_128764cuda3std3__419piecewise_constructE,(_ZN40_INTERNAL_6fd05ade_4_k_cu_057e745c_128764cuda3std3__45__cpo4cendE - _ZN40_INTERNAL_6fd05ade_4_k_cu_057e745c_128764cuda3std3__419piecewise_constructE)
_ZN40_INTERNAL_6fd05ade_4_k_cu_057e745c_128764cuda3std3__419piecewise_constructE:
	.zero		1
	.type		_ZN40_INTERNAL_6fd05ade_4_k_cu_057e745c_128764cuda3std3__45__cpo4cendE,@object
	.size		_ZN40_INTERNAL_6fd05ade_4_k_cu_057e745c_128764cuda3std3__45__cpo4cendE,(_ZN40_INTERNAL_6fd05ade_4_k_cu_057e745c_128764cuda3std6ranges3__45__cpo4swapE - _ZN40_INTERNAL_6fd05ade_4_k_cu_057e745c_128764cuda3std3__45__cpo4cendE)
_ZN40_INTERNAL_6fd05ade_4_k_cu_057e745c_128764cuda3std3__45__cpo4cendE:
	.zero		1
	.type		_ZN40_INTERNAL_6fd05ade_4_k_cu_057e745c_128764cuda3std6ranges3__45__cpo4swapE,@object
	.size		_ZN40_INTERNAL_6fd05ade_4_k_cu_057e745c_128764cuda3std6ranges3__45__cpo4swapE,(.L_7 - _ZN40_INTERNAL_6fd05ade_4_k_cu_057e745c_128764cuda3std6ranges3__45__cpo4swapE)
_ZN40_INTERNAL_6fd05ade_4_k_cu_057e745c_128764cuda3std6ranges3__45__cpo4swapE:
	.zero		1
.L_7:


//--------------------- .nv.constant0._ZN7cutlass13device_kernelINS_4gemm6kernel13GemmUniversalIN4cute5tupleIJiiiiEEENS1_10collective13CollectiveMmaINS1_37MainloopSm90TmaGmmaWarpSpecializedFP8ILi9ENS5_IJNS4_1CILi1EEESB_SB_EEENS1_35KernelTmaWarpSpecializedCooperativeEEENS5_IJNSA_ILi128EEENSA_ILi64EEESF_EEENS_12float_e4m3_tENS5_IJlSB_lEEESI_SJ_NS4_8TiledMMAINS4_8MMA_AtomIJNS4_4SM904GMMA30MMA_64x64x32_F32E4M3E4M3_SS_TNILNSN_7ScaleInE1ELSP_1EEEEEENS4_6LayoutINS5_IJNSA_ILi2EEESB_SB_EEENS5_IJSB_NSA_ILi0EEESV_EEEEENS5_IJNS4_10UnderscoreESY_SY_EEEEENS4_13SM90_TMA_LOADENS4_14ComposedLayoutINS4_7SwizzleILi3ELi4ELi3EEENS4_18smem_ptr_flag_bitsILi8EEENSS_INS5_IJNSA_ILi8EEESF_EEENS5_IJSF_SB_EEEEEEEvNS4_8identityES11_S1B_vS1C_EENS_8epilogue10collective6detail29Sm90TmaWarpSpecializedAdapterINS1F_15DefaultEpilogueISI_SJ_SJ_NS1E_6thread17LinearCombinationISI_Li1EffLNS1J_9ScaleType4KindE0ELNS_15FloatRoundStyleE2ESI_EENS1_15EpilogueDefaultEEEEEvvEEEEvNT_6ParamsE --------------------------
	.section	.nv.constant0._ZN7cutlass13device_kernelINS_4gemm6kernel13GemmUniversalIN4cute5tupleIJiiiiEEENS1_10collective13CollectiveMmaINS1_37MainloopSm90TmaGmmaWarpSpecializedFP8ILi9ENS5_IJNS4_1CILi1EEESB_SB_EEENS1_35KernelTmaWarpSpecializedCooperativeEEENS5_IJNSA_ILi128EEENSA_ILi64EEESF_EEENS_12float_e4m3_tENS5_IJlSB_lEEESI_SJ_NS4_8TiledMMAINS4_8MMA_AtomIJNS4_4SM904GMMA30MMA_64x64x32_F32E4M3E4M3_SS_TNILNSN_7ScaleInE1ELSP_1EEEEEENS4_6LayoutINS5_IJNSA_ILi2EEESB_SB_EEENS5_IJSB_NSA_ILi0EEESV_EEEEENS5_IJNS4_10UnderscoreESY_SY_EEEEENS4_13SM90_TMA_LOADENS4_14ComposedLayoutINS4_7SwizzleILi3ELi4ELi3EEENS4_18smem_ptr_flag_bitsILi8EEENSS_INS5_IJNSA_ILi8EEESF_EEENS5_IJSF_SB_EEEEEEEvNS4_8identityES11_S1B_vS1C_EENS_8epilogue10collective6detail29Sm90TmaWarpSpecializedAdapterINS1F_15DefaultEpilogueISI_SJ_SJ_NS1E_6thread17LinearCombinationISI_Li1EffLNS1J_9ScaleType4KindE0ELNS_15FloatRoundStyleE2ESI_EENS1_15EpilogueDefaultEEEEEvvEEEEvNT_6ParamsE,"a",@progbits
	.sectionflags	@""
	.align	4
.nv.constant0._ZN7cutlass13device_kernelINS_4gemm6kernel13GemmUniversalIN4cute5tupleIJiiiiEEENS1_10collective13CollectiveMmaINS1_37MainloopSm90TmaGmmaWarpSpecializedFP8ILi9ENS5_IJNS4_1CILi1EEESB_SB_EEENS1_35KernelTmaWarpSpecializedCooperativeEEENS5_IJNSA_ILi128EEENSA_ILi64EEESF_EEENS_12float_e4m3_tENS5_IJlSB_lEEESI_SJ_NS4_8TiledMMAINS4_8MMA_AtomIJNS4_4SM904GMMA30MMA_64x64x32_F32E4M3E4M3_SS_TNILNSN_7ScaleInE1ELSP_1EEEEEENS4_6LayoutINS5_IJNSA_ILi2EEESB_SB_EEENS5_IJSB_NSA_ILi0EEESV_EEEEENS5_IJNS4_10UnderscoreESY_SY_EEEEENS4_13SM90_TMA_LOADENS4_14ComposedLayoutINS4_7SwizzleILi3ELi4ELi3EEENS4_18smem_ptr_flag_bitsILi8EEENSS_INS5_IJNSA_ILi8EEESF_EEENS5_IJSF_SB_EEEEEEEvNS4_8identityES11_S1B_vS1C_EENS_8epilogue10collective6detail29Sm90TmaWarpSpecializedAdapterINS1F_15DefaultEpilogueISI_SJ_SJ_NS1E_6thread17LinearCombinationISI_Li1EffLNS1J_9ScaleType4KindE0ELNS_15FloatRoundStyleE2ESI_EENS1_15EpilogueDefaultEEEEEvvEEEEvNT_6ParamsE:
	.zero		1664


//--------------------- SYMBOLS --------------------------

	.type		.nv.reservedSmem.offset0,@object
	.size		.nv.reservedSmem.offset0,0x4
